//
// Generated by NVIDIA NVVM Compiler
//
// Compiler Build ID: CL-36424714
// Cuda compilation tools, release 13.0, V13.0.88
// Based on NVVM 20.0.0
//

.version 9.0
.target sm_100
.address_size 64

	// .globl	_Z19flashattn_kernel_v2ILi1024ELi32ELi32EEvPKfS1_S1_PfS2_S2_iiif
// _ZZ19flashattn_kernel_v2ILi1024ELi32ELi32EEvPKfS1_S1_PfS2_S2_iiifE6Q_smem has been demoted
// _ZZ19flashattn_kernel_v2ILi1024ELi32ELi32EEvPKfS1_S1_PfS2_S2_iiifE6K_smem has been demoted
// _ZZ19flashattn_kernel_v2ILi1024ELi32ELi32EEvPKfS1_S1_PfS2_S2_iiifE6V_smem has been demoted
// _ZZ19flashattn_kernel_v2ILi1024ELi32ELi32EEvPKfS1_S1_PfS2_S2_iiifE9S_ij_smem has been demoted
// _ZZ19flashattn_kernel_v2ILi1024ELi32ELi32EEvPKfS1_S1_PfS2_S2_iiifE6O_smem has been demoted
// _ZZ19flashattn_kernel_v2ILi1024ELi32ELi32EEvPKfS1_S1_PfS2_S2_iiifE5m_new has been demoted
// _ZZ19flashattn_kernel_v2ILi1024ELi32ELi32EEvPKfS1_S1_PfS2_S2_iiifE5l_new has been demoted
// _ZZ19flashattn_kernel_v2ILi1024ELi32ELi32EEvPKfS1_S1_PfS2_S2_iiifE9m_ij_smem has been demoted

.visible .entry _Z19flashattn_kernel_v2ILi1024ELi32ELi32EEvPKfS1_S1_PfS2_S2_iiif(
	.param .u64 .ptr .align 1 _Z19flashattn_kernel_v2ILi1024ELi32ELi32EEvPKfS1_S1_PfS2_S2_iiif_param_0,
	.param .u64 .ptr .align 1 _Z19flashattn_kernel_v2ILi1024ELi32ELi32EEvPKfS1_S1_PfS2_S2_iiif_param_1,
	.param .u64 .ptr .align 1 _Z19flashattn_kernel_v2ILi1024ELi32ELi32EEvPKfS1_S1_PfS2_S2_iiif_param_2,
	.param .u64 .ptr .align 1 _Z19flashattn_kernel_v2ILi1024ELi32ELi32EEvPKfS1_S1_PfS2_S2_iiif_param_3,
	.param .u64 .ptr .align 1 _Z19flashattn_kernel_v2ILi1024ELi32ELi32EEvPKfS1_S1_PfS2_S2_iiif_param_4,
	.param .u64 .ptr .align 1 _Z19flashattn_kernel_v2ILi1024ELi32ELi32EEvPKfS1_S1_PfS2_S2_iiif_param_5,
	.param .u32 _Z19flashattn_kernel_v2ILi1024ELi32ELi32EEvPKfS1_S1_PfS2_S2_iiif_param_6,
	.param .u32 _Z19flashattn_kernel_v2ILi1024ELi32ELi32EEvPKfS1_S1_PfS2_S2_iiif_param_7,
	.param .u32 _Z19flashattn_kernel_v2ILi1024ELi32ELi32EEvPKfS1_S1_PfS2_S2_iiif_param_8,
	.param .f32 _Z19flashattn_kernel_v2ILi1024ELi32ELi32EEvPKfS1_S1_PfS2_S2_iiif_param_9
)
{
	.reg .pred 	%p<27>;
	.reg .b32 	%r<146>;
	.reg .b32 	%f<229>;
	.reg .b64 	%rd<33>;
	// demoted variable
	.shared .align 4 .b8 _ZZ19flashattn_kernel_v2ILi1024ELi32ELi32EEvPKfS1_S1_PfS2_S2_iiifE6Q_smem[8192];
	// demoted variable
	.shared .align 4 .b8 _ZZ19flashattn_kernel_v2ILi1024ELi32ELi32EEvPKfS1_S1_PfS2_S2_iiifE6K_smem[8192];
	// demoted variable
	.shared .align 4 .b8 _ZZ19flashattn_kernel_v2ILi1024ELi32ELi32EEvPKfS1_S1_PfS2_S2_iiifE6V_smem[8192];
	// demoted variable
	.shared .align 4 .b8 _ZZ19flashattn_kernel_v2ILi1024ELi32ELi32EEvPKfS1_S1_PfS2_S2_iiifE9S_ij_smem[4096];
	// demoted variable
	.shared .align 4 .b8 _ZZ19flashattn_kernel_v2ILi1024ELi32ELi32EEvPKfS1_S1_PfS2_S2_iiifE6O_smem[8192];
	// demoted variable
	.shared .align 4 .b8 _ZZ19flashattn_kernel_v2ILi1024ELi32ELi32EEvPKfS1_S1_PfS2_S2_iiifE5m_new[128];
	// demoted variable
	.shared .align 4 .b8 _ZZ19flashattn_kernel_v2ILi1024ELi32ELi32EEvPKfS1_S1_PfS2_S2_iiifE5l_new[128];
	// demoted variable
	.shared .align 4 .b8 _ZZ19flashattn_kernel_v2ILi1024ELi32ELi32EEvPKfS1_S1_PfS2_S2_iiifE9m_ij_smem[128];
	ld.param.u64 	%rd7, [_Z19flashattn_kernel_v2ILi1024ELi32ELi32EEvPKfS1_S1_PfS2_S2_iiif_param_0];
	ld.param.u64 	%rd8, [_Z19flashattn_kernel_v2ILi1024ELi32ELi32EEvPKfS1_S1_PfS2_S2_iiif_param_1];
	ld.param.u64 	%rd9, [_Z19flashattn_kernel_v2ILi1024ELi32ELi32EEvPKfS1_S1_PfS2_S2_iiif_param_2];
	ld.param.u64 	%rd10, [_Z19flashattn_kernel_v2ILi1024ELi32ELi32EEvPKfS1_S1_PfS2_S2_iiif_param_3];
	ld.param.u64 	%rd11, [_Z19flashattn_kernel_v2ILi1024ELi32ELi32EEvPKfS1_S1_PfS2_S2_iiif_param_4];
	ld.param.u64 	%rd12, [_Z19flashattn_kernel_v2ILi1024ELi32ELi32EEvPKfS1_S1_PfS2_S2_iiif_param_5];
	ld.param.u32 	%r38, [_Z19flashattn_kernel_v2ILi1024ELi32ELi32EEvPKfS1_S1_PfS2_S2_iiif_param_8];
	ld.param.f32 	%f51, [_Z19flashattn_kernel_v2ILi1024ELi32ELi32EEvPKfS1_S1_PfS2_S2_iiif_param_9];
	cvta.to.global.u64 	%rd1, %rd9;
	cvta.to.global.u64 	%rd2, %rd8;
	cvta.to.global.u64 	%rd3, %rd7;
	cvta.to.global.u64 	%rd4, %rd10;
	cvta.to.global.u64 	%rd5, %rd11;
	cvta.to.global.u64 	%rd6, %rd12;
	mov.u32 	%r1, %tid.x;
	mov.u32 	%r39, %ctaid.x;
	shr.u32 	%r2, %r1, 5;
	and.b32  	%r3, %r1, 31;
	add.s32 	%r40, %r38, 31;
	shr.s32 	%r41, %r40, 31;
	shr.u32 	%r42, %r41, 27;
	add.s32 	%r43, %r40, %r42;
	shr.s32 	%r4, %r43, 5;
	mul.lo.s32 	%r5, %r38, %r39;
	setp.lt.s32 	%p1, %r38, 1;
	@%p1 bra 	$L__BB0_24;
	shl.b32 	%r45, %r5, 6;
	and.b32  	%r46, %r1, 63;
	or.b32  	%r6, %r45, %r46;
	shl.b32 	%r7, %r2, 6;
	and.b32  	%r47, %r1, 992;
	or.b32  	%r48, %r47, %r3;
	shl.b32 	%r49, %r48, 2;
	mov.u32 	%r50, _ZZ19flashattn_kernel_v2ILi1024ELi32ELi32EEvPKfS1_S1_PfS2_S2_iiifE9S_ij_smem;
	add.s32 	%r8, %r50, %r49;
	shl.b32 	%r51, %r2, 2;
	mov.u32 	%r52, _ZZ19flashattn_kernel_v2ILi1024ELi32ELi32EEvPKfS1_S1_PfS2_S2_iiifE9m_ij_smem;
	add.s32 	%r9, %r52, %r51;
	mov.u32 	%r53, _ZZ19flashattn_kernel_v2ILi1024ELi32ELi32EEvPKfS1_S1_PfS2_S2_iiifE5m_new;
	add.s32 	%r10, %r53, %r51;
	mov.u32 	%r54, _ZZ19flashattn_kernel_v2ILi1024ELi32ELi32EEvPKfS1_S1_PfS2_S2_iiifE5l_new;
	add.s32 	%r11, %r54, %r51;
	max.s32 	%r12, %r4, 1;
	shr.u32 	%r13, %r1, 6;
	and.b32  	%r14, %r1, 960;
	or.b32  	%r55, %r14, %r46;
	or.b32  	%r56, %r1, 1024;
	shr.u32 	%r15, %r56, 6;
	and.b32  	%r16, %r56, 1984;
	shl.b32 	%r57, %r55, 2;
	mov.u32 	%r58, _ZZ19flashattn_kernel_v2ILi1024ELi32ELi32EEvPKfS1_S1_PfS2_S2_iiifE6Q_smem;
	add.s32 	%r17, %r58, %r57;
	shl.b32 	%r59, %r1, 2;
	and.b32  	%r60, %r59, 3968;
	add.s32 	%r18, %r50, %r60;
	shl.b32 	%r61, %r2, 8;
	add.s32 	%r19, %r58, %r61;
	shl.b32 	%r62, %r3, 8;
	mov.u32 	%r63, _ZZ19flashattn_kernel_v2ILi1024ELi32ELi32EEvPKfS1_S1_PfS2_S2_iiifE6K_smem;
	add.s32 	%r20, %r63, %r62;
	mov.f32 	%f224, 0fFF800000;
	mov.f32 	%f225, 0f00000000;
	mov.b32 	%r142, 0;
$L__BB0_2:
	shl.b32 	%r22, %r142, 5;
	shl.b32 	%r64, %r142, 11;
	add.s32 	%r23, %r6, %r64;
	or.b32  	%r65, %r22, %r13;
	setp.ge.s32 	%p2, %r65, %r38;
	@%p2 bra 	$L__BB0_4;
	add.s32 	%r66, %r23, %r14;
	mul.wide.s32 	%rd13, %r66, 4;
	add.s64 	%rd14, %rd2, %rd13;
	ld.global.f32 	%f54, [%rd14];
	mov.u32 	%r67, %tid.x;
	and.b32  	%r68, %r67, 63;
	add.s32 	%r69, %r14, %r68;
	shl.b32 	%r70, %r69, 2;
	mov.u32 	%r71, _ZZ19flashattn_kernel_v2ILi1024ELi32ELi32EEvPKfS1_S1_PfS2_S2_iiifE6K_smem;
	add.s32 	%r72, %r71, %r70;
	st.shared.f32 	[%r72], %f54;
	add.s64 	%rd15, %rd1, %rd13;
	ld.global.f32 	%f55, [%rd15];
	mov.u32 	%r73, _ZZ19flashattn_kernel_v2ILi1024ELi32ELi32EEvPKfS1_S1_PfS2_S2_iiifE6V_smem;
	add.s32 	%r74, %r73, %r70;
	st.shared.f32 	[%r74], %f55;
$L__BB0_4:
	add.s32 	%r75, %r22, %r15;
	setp.ge.s32 	%p3, %r75, %r38;
	@%p3 bra 	$L__BB0_6;
	add.s32 	%r76, %r23, %r16;
	mul.wide.s32 	%rd16, %r76, 4;
	add.s64 	%rd17, %rd2, %rd16;
	ld.global.f32 	%f56, [%rd17];
	mov.u32 	%r77, %tid.x;
	and.b32  	%r78, %r77, 63;
	add.s32 	%r79, %r16, %r78;
	shl.b32 	%r80, %r79, 2;
	mov.u32 	%r81, _ZZ19flashattn_kernel_v2ILi1024ELi32ELi32EEvPKfS1_S1_PfS2_S2_iiifE6K_smem;
	add.s32 	%r82, %r81, %r80;
	st.shared.f32 	[%r82], %f56;
	add.s64 	%rd18, %rd1, %rd16;
	ld.global.f32 	%f57, [%rd18];
	mov.u32 	%r83, _ZZ19flashattn_kernel_v2ILi1024ELi32ELi32EEvPKfS1_S1_PfS2_S2_iiifE6V_smem;
	add.s32 	%r84, %r83, %r80;
	st.shared.f32 	[%r84], %f57;
$L__BB0_6:
	bar.sync 	0;
	setp.ge.s32 	%p4, %r142, %r4;
	@%p4 bra 	$L__BB0_23;
	mov.u32 	%r143, %r142;
$L__BB0_8:
	shl.b32 	%r25, %r143, 5;
	shl.b32 	%r26, %r143, 11;
	add.s32 	%r27, %r6, %r26;
	or.b32  	%r85, %r25, %r13;
	setp.ge.s32 	%p5, %r85, %r38;
	@%p5 bra 	$L__BB0_10;
	add.s32 	%r86, %r27, %r14;
	mul.wide.s32 	%rd19, %r86, 4;
	add.s64 	%rd20, %rd3, %rd19;
	ld.global.f32 	%f58, [%rd20];
	st.shared.f32 	[%r17], %f58;
	add.s64 	%rd21, %rd4, %rd19;
	ld.global.f32 	%f59, [%rd21];
	mov.u32 	%r87, %tid.x;
	and.b32  	%r88, %r87, 63;
	add.s32 	%r89, %r14, %r88;
	shl.b32 	%r90, %r89, 2;
	mov.u32 	%r91, _ZZ19flashattn_kernel_v2ILi1024ELi32ELi32EEvPKfS1_S1_PfS2_S2_iiifE6O_smem;
	add.s32 	%r92, %r91, %r90;
	st.shared.f32 	[%r92], %f59;
$L__BB0_10:
	add.s32 	%r93, %r25, %r15;
	setp.ge.s32 	%p6, %r93, %r38;
	@%p6 bra 	$L__BB0_12;
	add.s32 	%r94, %r27, %r16;
	mul.wide.s32 	%rd22, %r94, 4;
	add.s64 	%rd23, %rd3, %rd22;
	ld.global.f32 	%f60, [%rd23];
	mov.u32 	%r95, %tid.x;
	and.b32  	%r96, %r95, 63;
	add.s32 	%r97, %r16, %r96;
	shl.b32 	%r98, %r97, 2;
	mov.u32 	%r99, _ZZ19flashattn_kernel_v2ILi1024ELi32ELi32EEvPKfS1_S1_PfS2_S2_iiifE6Q_smem;
	add.s32 	%r100, %r99, %r98;
	st.shared.f32 	[%r100], %f60;
	add.s64 	%rd24, %rd4, %rd22;
	ld.global.f32 	%f61, [%rd24];
	mov.u32 	%r101, _ZZ19flashattn_kernel_v2ILi1024ELi32ELi32EEvPKfS1_S1_PfS2_S2_iiifE6O_smem;
	add.s32 	%r102, %r101, %r98;
	st.shared.f32 	[%r102], %f61;
$L__BB0_12:
	bar.sync 	0;
	add.s32 	%r28, %r25, %r2;
	setp.ge.s32 	%p7, %r28, %r38;
	@%p7 bra 	$L__BB0_14;
	add.s32 	%r103, %r28, %r5;
	mul.wide.u32 	%rd25, %r103, 4;
	add.s64 	%rd26, %rd6, %rd25;
	ld.global.f32 	%f224, [%rd26];
	add.s64 	%rd27, %rd5, %rd25;
	ld.global.f32 	%f225, [%rd27];
$L__BB0_14:
	mov.f32 	%f8, %f225;
	mov.f32 	%f7, %f224;
	mov.f32 	%f226, 0f00000000;
	mov.b32 	%r144, 32;
$L__BB0_15:
	add.s32 	%r105, %r19, %r144;
	ld.shared.f32 	%f63, [%r105+-32];
	add.s32 	%r106, %r20, %r144;
	ld.shared.f32 	%f64, [%r106+-32];
	fma.rn.f32 	%f65, %f63, %f64, %f226;
	ld.shared.f32 	%f66, [%r105+-28];
	ld.shared.f32 	%f67, [%r106+-28];
	fma.rn.f32 	%f68, %f66, %f67, %f65;
	ld.shared.f32 	%f69, [%r105+-24];
	ld.shared.f32 	%f70, [%r106+-24];
	fma.rn.f32 	%f71, %f69, %f70, %f68;
	ld.shared.f32 	%f72, [%r105+-20];
	ld.shared.f32 	%f73, [%r106+-20];
	fma.rn.f32 	%f74, %f72, %f73, %f71;
	ld.shared.f32 	%f75, [%r105+-16];
	ld.shared.f32 	%f76, [%r106+-16];
	fma.rn.f32 	%f77, %f75, %f76, %f74;
	ld.shared.f32 	%f78, [%r105+-12];
	ld.shared.f32 	%f79, [%r106+-12];
	fma.rn.f32 	%f80, %f78, %f79, %f77;
	ld.shared.f32 	%f81, [%r105+-8];
	ld.shared.f32 	%f82, [%r106+-8];
	fma.rn.f32 	%f83, %f81, %f82, %f80;
	ld.shared.f32 	%f84, [%r105+-4];
	ld.shared.f32 	%f85, [%r106+-4];
	fma.rn.f32 	%f86, %f84, %f85, %f83;
	ld.shared.f32 	%f87, [%r105];
	ld.shared.f32 	%f88, [%r106];
	fma.rn.f32 	%f89, %f87, %f88, %f86;
	ld.shared.f32 	%f90, [%r105+4];
	ld.shared.f32 	%f91, [%r106+4];
	fma.rn.f32 	%f92, %f90, %f91, %f89;
	ld.shared.f32 	%f93, [%r105+8];
	ld.shared.f32 	%f94, [%r106+8];
	fma.rn.f32 	%f95, %f93, %f94, %f92;
	ld.shared.f32 	%f96, [%r105+12];
	ld.shared.f32 	%f97, [%r106+12];
	fma.rn.f32 	%f98, %f96, %f97, %f95;
	ld.shared.f32 	%f99, [%r105+16];
	ld.shared.f32 	%f100, [%r106+16];
	fma.rn.f32 	%f101, %f99, %f100, %f98;
	ld.shared.f32 	%f102, [%r105+20];
	ld.shared.f32 	%f103, [%r106+20];
	fma.rn.f32 	%f104, %f102, %f103, %f101;
	ld.shared.f32 	%f105, [%r105+24];
	ld.shared.f32 	%f106, [%r106+24];
	fma.rn.f32 	%f107, %f105, %f106, %f104;
	ld.shared.f32 	%f108, [%r105+28];
	ld.shared.f32 	%f109, [%r106+28];
	fma.rn.f32 	%f226, %f108, %f109, %f107;
	add.s32 	%r144, %r144, 64;
	setp.ne.s32 	%p8, %r144, 288;
	@%p8 bra 	$L__BB0_15;
	setp.ne.s32 	%p9, %r3, 0;
	mul.f32 	%f110, %f51, %f226;
	shl.b32 	%r107, %r142, 5;
	or.b32  	%r108, %r107, %r3;
	setp.gt.u32 	%p10, %r108, %r28;
	selp.f32 	%f111, 0fFF800000, %f110, %p10;
	st.shared.f32 	[%r8], %f111;
	bar.sync 	0;
	ld.shared.f32 	%f112, [%r8];
	mov.b32 	%r109, %f112;
	shfl.sync.down.b32	%r110|%p11, %r109, 16, 31, -1;
	mov.b32 	%f113, %r110;
	max.f32 	%f114, %f112, %f113;
	mov.b32 	%r111, %f114;
	shfl.sync.down.b32	%r112|%p12, %r111, 8, 31, -1;
	mov.b32 	%f115, %r112;
	max.f32 	%f116, %f114, %f115;
	mov.b32 	%r113, %f116;
	shfl.sync.down.b32	%r114|%p13, %r113, 4, 31, -1;
	mov.b32 	%f117, %r114;
	max.f32 	%f118, %f116, %f117;
	mov.b32 	%r115, %f118;
	shfl.sync.down.b32	%r116|%p14, %r115, 2, 31, -1;
	mov.b32 	%f119, %r116;
	max.f32 	%f120, %f118, %f119;
	mov.b32 	%r117, %f120;
	shfl.sync.down.b32	%r118|%p15, %r117, 1, 31, -1;
	mov.b32 	%f121, %r118;
	max.f32 	%f122, %f120, %f121;
	mov.b32 	%r119, %f122;
	shfl.sync.idx.b32	%r31|%p16, %r119, 0, 31, -1;
	mov.b32 	%f11, %r31;
	sub.f32 	%f123, %f112, %f11;
	mul.f32 	%f124, %f123, 0f3FB8AA3B;
	ex2.approx.f32 	%f125, %f124;
	st.shared.f32 	[%r8], %f125;
	mov.b32 	%r120, %f125;
	shfl.sync.down.b32	%r121|%p17, %r120, 16, 31, -1;
	mov.b32 	%f126, %r121;
	add.f32 	%f127, %f125, %f126;
	mov.b32 	%r122, %f127;
	shfl.sync.down.b32	%r123|%p18, %r122, 8, 31, -1;
	mov.b32 	%f128, %r123;
	add.f32 	%f129, %f127, %f128;
	mov.b32 	%r124, %f129;
	shfl.sync.down.b32	%r125|%p19, %r124, 4, 31, -1;
	mov.b32 	%f130, %r125;
	add.f32 	%f131, %f129, %f130;
	mov.b32 	%r126, %f131;
	shfl.sync.down.b32	%r127|%p20, %r126, 2, 31, -1;
	mov.b32 	%f132, %r127;
	add.f32 	%f133, %f131, %f132;
	mov.b32 	%r128, %f133;
	shfl.sync.down.b32	%r129|%p21, %r128, 1, 31, -1;
	mov.b32 	%f134, %r129;
	add.f32 	%f135, %f133, %f134;
	mov.b32 	%r130, %f135;
	shfl.sync.idx.b32	%r32|%p22, %r130, 0, 31, -1;
	@%p9 bra 	$L__BB0_18;
	mov.b32 	%f136, %r32;
	st.shared.u32 	[%r9], %r31;
	max.f32 	%f137, %f11, %f7;
	st.shared.f32 	[%r10], %f137;
	sub.f32 	%f138, %f7, %f137;
	mul.f32 	%f139, %f138, 0f3FB8AA3B;
	ex2.approx.f32 	%f140, %f139;
	sub.f32 	%f141, %f11, %f137;
	mul.f32 	%f142, %f141, 0f3FB8AA3B;
	ex2.approx.f32 	%f143, %f142;
	mul.f32 	%f144, %f143, %f136;
	fma.rn.f32 	%f145, %f8, %f140, %f144;
	st.shared.f32 	[%r11], %f145;
$L__BB0_18:
	bar.sync 	0;
	ld.shared.f32 	%f224, [%r10];
	sub.f32 	%f146, %f7, %f224;
	mul.f32 	%f147, %f146, 0f3FB8AA3B;
	ex2.approx.f32 	%f148, %f147;
	ld.shared.f32 	%f149, [%r9];
	sub.f32 	%f150, %f149, %f224;
	mul.f32 	%f151, %f150, 0f3FB8AA3B;
	ex2.approx.f32 	%f13, %f151;
	ld.shared.f32 	%f225, [%r11];
	rcp.rn.f32 	%f15, %f225;
	mul.f32 	%f16, %f8, %f148;
	shl.b32 	%r131, %r5, 6;
	add.s32 	%r132, %r131, %r7;
	add.s32 	%r33, %r132, %r26;
	ld.shared.f32 	%f17, [%r18];
	ld.shared.f32 	%f18, [%r18+4];
	ld.shared.f32 	%f19, [%r18+8];
	ld.shared.f32 	%f20, [%r18+12];
	ld.shared.f32 	%f21, [%r18+16];
	ld.shared.f32 	%f22, [%r18+20];
	ld.shared.f32 	%f23, [%r18+24];
	ld.shared.f32 	%f24, [%r18+28];
	ld.shared.f32 	%f25, [%r18+32];
	ld.shared.f32 	%f26, [%r18+36];
	ld.shared.f32 	%f27, [%r18+40];
	ld.shared.f32 	%f28, [%r18+44];
	ld.shared.f32 	%f29, [%r18+48];
	ld.shared.f32 	%f30, [%r18+52];
	ld.shared.f32 	%f31, [%r18+56];
	ld.shared.f32 	%f32, [%r18+60];
	ld.shared.f32 	%f33, [%r18+64];
	ld.shared.f32 	%f34, [%r18+68];
	ld.shared.f32 	%f35, [%r18+72];
	ld.shared.f32 	%f36, [%r18+76];
	ld.shared.f32 	%f37, [%r18+80];
	ld.shared.f32 	%f38, [%r18+84];
	ld.shared.f32 	%f39, [%r18+88];
	ld.shared.f32 	%f40, [%r18+92];
	ld.shared.f32 	%f41, [%r18+96];
	ld.shared.f32 	%f42, [%r18+100];
	ld.shared.f32 	%f43, [%r18+104];
	ld.shared.f32 	%f44, [%r18+108];
	ld.shared.f32 	%f45, [%r18+112];
	ld.shared.f32 	%f46, [%r18+116];
	ld.shared.f32 	%f47, [%r18+120];
	ld.shared.f32 	%f48, [%r18+124];
	mov.u32 	%r145, %r3;
$L__BB0_19:
	shl.b32 	%r133, %r145, 2;
	mov.u32 	%r134, _ZZ19flashattn_kernel_v2ILi1024ELi32ELi32EEvPKfS1_S1_PfS2_S2_iiifE6V_smem;
	add.s32 	%r135, %r134, %r133;
	ld.shared.f32 	%f152, [%r135];
	fma.rn.f32 	%f153, %f17, %f152, 0f00000000;
	ld.shared.f32 	%f154, [%r135+256];
	fma.rn.f32 	%f155, %f18, %f154, %f153;
	ld.shared.f32 	%f156, [%r135+512];
	fma.rn.f32 	%f157, %f19, %f156, %f155;
	ld.shared.f32 	%f158, [%r135+768];
	fma.rn.f32 	%f159, %f20, %f158, %f157;
	ld.shared.f32 	%f160, [%r135+1024];
	fma.rn.f32 	%f161, %f21, %f160, %f159;
	ld.shared.f32 	%f162, [%r135+1280];
	fma.rn.f32 	%f163, %f22, %f162, %f161;
	ld.shared.f32 	%f164, [%r135+1536];
	fma.rn.f32 	%f165, %f23, %f164, %f163;
	ld.shared.f32 	%f166, [%r135+1792];
	fma.rn.f32 	%f167, %f24, %f166, %f165;
	ld.shared.f32 	%f168, [%r135+2048];
	fma.rn.f32 	%f169, %f25, %f168, %f167;
	ld.shared.f32 	%f170, [%r135+2304];
	fma.rn.f32 	%f171, %f26, %f170, %f169;
	ld.shared.f32 	%f172, [%r135+2560];
	fma.rn.f32 	%f173, %f27, %f172, %f171;
	ld.shared.f32 	%f174, [%r135+2816];
	fma.rn.f32 	%f175, %f28, %f174, %f173;
	ld.shared.f32 	%f176, [%r135+3072];
	fma.rn.f32 	%f177, %f29, %f176, %f175;
	ld.shared.f32 	%f178, [%r135+3328];
	fma.rn.f32 	%f179, %f30, %f178, %f177;
	ld.shared.f32 	%f180, [%r135+3584];
	fma.rn.f32 	%f181, %f31, %f180, %f179;
	ld.shared.f32 	%f182, [%r135+3840];
	fma.rn.f32 	%f183, %f32, %f182, %f181;
	ld.shared.f32 	%f184, [%r135+4096];
	fma.rn.f32 	%f185, %f33, %f184, %f183;
	ld.shared.f32 	%f186, [%r135+4352];
	fma.rn.f32 	%f187, %f34, %f186, %f185;
	ld.shared.f32 	%f188, [%r135+4608];
	fma.rn.f32 	%f189, %f35, %f188, %f187;
	ld.shared.f32 	%f190, [%r135+4864];
	fma.rn.f32 	%f191, %f36, %f190, %f189;
	ld.shared.f32 	%f192, [%r135+5120];
	fma.rn.f32 	%f193, %f37, %f192, %f191;
	ld.shared.f32 	%f194, [%r135+5376];
	fma.rn.f32 	%f195, %f38, %f194, %f193;
	ld.shared.f32 	%f196, [%r135+5632];
	fma.rn.f32 	%f197, %f39, %f196, %f195;
	ld.shared.f32 	%f198, [%r135+5888];
	fma.rn.f32 	%f199, %f40, %f198, %f197;
	ld.shared.f32 	%f200, [%r135+6144];
	fma.rn.f32 	%f201, %f41, %f200, %f199;
	ld.shared.f32 	%f202, [%r135+6400];
	fma.rn.f32 	%f203, %f42, %f202, %f201;
	ld.shared.f32 	%f204, [%r135+6656];
	fma.rn.f32 	%f205, %f43, %f204, %f203;
	ld.shared.f32 	%f206, [%r135+6912];
	fma.rn.f32 	%f207, %f44, %f206, %f205;
	ld.shared.f32 	%f208, [%r135+7168];
	fma.rn.f32 	%f209, %f45, %f208, %f207;
	ld.shared.f32 	%f210, [%r135+7424];
	fma.rn.f32 	%f211, %f46, %f210, %f209;
	ld.shared.f32 	%f212, [%r135+7680];
	fma.rn.f32 	%f213, %f47, %f212, %f211;
	ld.shared.f32 	%f214, [%r135+7936];
	fma.rn.f32 	%f215, %f48, %f214, %f213;
	add.s32 	%r136, %r7, %r145;
	shl.b32 	%r137, %r136, 2;
	mov.u32 	%r138, _ZZ19flashattn_kernel_v2ILi1024ELi32ELi32EEvPKfS1_S1_PfS2_S2_iiifE6O_smem;
	add.s32 	%r139, %r138, %r137;
	ld.shared.f32 	%f216, [%r139];
	mul.f32 	%f217, %f16, %f216;
	fma.rn.f32 	%f218, %f13, %f215, %f217;
	mul.f32 	%f219, %f15, %f218;
	st.shared.f32 	[%r139], %f219;
	add.s32 	%r140, %r33, %r145;
	mul.wide.s32 	%rd28, %r140, 4;
	add.s64 	%rd29, %rd4, %rd28;
	st.global.f32 	[%rd29], %f219;
	add.s32 	%r35, %r145, 32;
	setp.lt.u32 	%p23, %r145, 32;
	mov.u32 	%r145, %r35;
	@%p23 bra 	$L__BB0_19;
	setp.ge.s32 	%p24, %r28, %r38;
	@%p24 bra 	$L__BB0_22;
	add.s32 	%r141, %r28, %r5;
	mul.wide.u32 	%rd30, %r141, 4;
	add.s64 	%rd31, %rd6, %rd30;
	st.global.f32 	[%rd31], %f224;
	add.s64 	%rd32, %rd5, %rd30;
	st.global.f32 	[%rd32], %f225;
$L__BB0_22:
	bar.sync 	0;
	add.s32 	%r143, %r143, 1;
	setp.ne.s32 	%p25, %r143, %r4;
	@%p25 bra 	$L__BB0_8;
$L__BB0_23:
	bar.sync 	0;
	add.s32 	%r142, %r142, 1;
	setp.ne.s32 	%p26, %r142, %r12;
	@%p26 bra 	$L__BB0_2;
$L__BB0_24:
	ret;

}


// ===== COMPILED SASS (sm_100) =====

	.target	sm_100

	.elftype	@"ET_EXEC"


//--------------------- .note.nv.tkinfo           --------------------------
	.section	.note.nv.tkinfo,"",@"SHT_NOTE"
	.sectionflags	@"SHF_NOTE_NV_TKINFO"
	.tkinfo
        /*0018*/ 	.word	0x00000002
        /*0030*/ 	.string	""
        /*0030*/ 	.string	"ptxas"
        /*0030*/ 	.string	"Cuda compilation tools, release 13.0, V13.0.88"
        /*0030*/ 	.string	"Build cuda_13.0.r13.0/compiler.36424714_0"
        /*0030*/ 	.string	"-arch sm_100 -m 64 "



//--------------------- .note.nv.cuinfo           --------------------------
	.section	.note.nv.cuinfo,"",@"SHT_NOTE"
	.sectionflags	@"SHF_NOTE_NV_CUINFO"
        /*0018*/ 	.short	0x0002
        /*001a*/ 	.short	0x0064
        /*001c*/ 	.short	0x0082
	.zero		2


//--------------------- .nv.info                  --------------------------
	.section	.nv.info,"",@"SHT_CUDA_INFO"
	.align	4


	//----- nvinfo : EIATTR_REGCOUNT
	.align		4
        /*0000*/ 	.byte	0x04, 0x2f
        /*0002*/ 	.short	(.L_1 - .L_0)
	.align		4
.L_0:
        /*0004*/ 	.word	index@(_Z19flashattn_kernel_v2ILi1024ELi32ELi32EEvPKfS1_S1_PfS2_S2_iiif)
        /*0008*/ 	.word	0x00000046


	//----- nvinfo : EIATTR_FRAME_SIZE
	.align		4
.L_1:
        /*000c*/ 	.byte	0x04, 0x11
        /*000e*/ 	.short	(.L_3 - .L_2)
	.align		4
.L_2:
        /*0010*/ 	.word	index@($__internal_0_$__cuda_sm20_rcp_rn_f32_slowpath)
        /*0014*/ 	.word	0x00000000


	//----- nvinfo : EIATTR_FRAME_SIZE
	.align		4
.L_3:
        /*0018*/ 	.byte	0x04, 0x11
        /*001a*/ 	.short	(.L_5 - .L_4)
	.align		4
.L_4:
        /*001c*/ 	.word	index@(_Z19flashattn_kernel_v2ILi1024ELi32ELi32EEvPKfS1_S1_PfS2_S2_iiif)
        /*0020*/ 	.word	0x00000000


	//----- nvinfo : EIATTR_MIN_STACK_SIZE
	.align		4
.L_5:
        /*0024*/ 	.byte	0x04, 0x12
        /*0026*/ 	.short	(.L_7 - .L_6)
	.align		4
.L_6:
        /*0028*/ 	.word	index@(_Z19flashattn_kernel_v2ILi1024ELi32ELi32EEvPKfS1_S1_PfS2_S2_iiif)
        /*002c*/ 	.word	0x00000000
.L_7:


//--------------------- .nv.compat                --------------------------
	.section	.nv.compat,"",@"SHT_CUDA_COMPAT_INFO"
	.align	4
        /*0000*/ 	.byte	0x02, 0x09, 0x00, 0x00, 0x02, 0x02, 0x01, 0x00, 0x02, 0x05, 0x05, 0x00, 0x03, 0x07, 0x01, 0x01
        /*0010*/ 	.byte	0x02, 0x03, 0x00, 0x00, 0x02, 0x06, 0x01, 0x00, 0x04, 0x0b, 0x08, 0x00, 0x01, 0x00, 0x00, 0x00
        /*0020*/ 	.byte	0x00, 0x00, 0x00, 0x00


//--------------------- .nv.info._Z19flashattn_kernel_v2ILi1024ELi32ELi32EEvPKfS1_S1_PfS2_S2_iiif --------------------------
	.section	.nv.info._Z19flashattn_kernel_v2ILi1024ELi32ELi32EEvPKfS1_S1_PfS2_S2_iiif,"",@"SHT_CUDA_INFO"
	.sectionflags	@""
	.align	4


	//----- nvinfo : EIATTR_CUDA_API_VERSION
	.align		4
        /*0000*/ 	.byte	0x04, 0x37
        /*0002*/ 	.short	(.L_9 - .L_8)
.L_8:
        /*0004*/ 	.word	0x00000082


	//----- nvinfo : EIATTR_KPARAM_INFO
	.align		4
.L_9:
        /*0008*/ 	.byte	0x04, 0x17
        /*000a*/ 	.short	(.L_11 - .L_10)
.L_10:
        /*000c*/ 	.word	0x00000000
        /*0010*/ 	.short	0x0009
        /*0012*/ 	.short	0x003c
        /*0014*/ 	.byte	0x00, 0xf0, 0x11, 0x00


	//----- nvinfo : EIATTR_KPARAM_INFO
	.align		4
.L_11:
        /*0018*/ 	.byte	0x04, 0x17
        /*001a*/ 	.short	(.L_13 - .L_12)
.L_12:
        /*001c*/ 	.word	0x00000000
        /*0020*/ 	.short	0x0008
        /*0022*/ 	.short	0x0038
        /*0024*/ 	.byte	0x00, 0xf0, 0x11, 0x00


	//----- nvinfo : EIATTR_KPARAM_INFO
	.align		4
.L_13:
        /*0028*/ 	.byte	0x04, 0x17
        /*002a*/ 	.short	(.L_15 - .L_14)
.L_14:
        /*002c*/ 	.word	0x00000000
        /*0030*/ 	.short	0x0007
        /*0032*/ 	.short	0x0034
        /*0034*/ 	.byte	0x00, 0xf0, 0x11, 0x00


	//----- nvinfo : EIATTR_KPARAM_INFO
	.align		4
.L_15:
        /*0038*/ 	.byte	0x04, 0x17
        /*003a*/ 	.short	(.L_17 - .L_16)
.L_16:
        /*003c*/ 	.word	0x00000000
        /*0040*/ 	.short	0x0006
        /*0042*/ 	.short	0x0030
        /*0044*/ 	.byte	0x00, 0xf0, 0x11, 0x00


	//----- nvinfo : EIATTR_KPARAM_INFO
	.align		4
.L_17:
        /*0048*/ 	.byte	0x04, 0x17
        /*004a*/ 	.short	(.L_19 - .L_18)
.L_18:
        /*004c*/ 	.word	0x00000000
        /*0050*/ 	.short	0x0005
        /*0052*/ 	.short	0x0028
        /*0054*/ 	.byte	0x00, 0xf5, 0x21, 0x00


	//----- nvinfo : EIATTR_KPARAM_INFO
	.align		4
.L_19:
        /*0058*/ 	.byte	0x04, 0x17
        /*005a*/ 	.short	(.L_21 - .L_20)
.L_20:
        /*005c*/ 	.word	0x00000000
        /*0060*/ 	.short	0x0004
        /*0062*/ 	.short	0x0020
        /*0064*/ 	.byte	0x00, 0xf5, 0x21, 0x00


	//----- nvinfo : EIATTR_KPARAM_INFO
	.align		4
.L_21:
        /*0068*/ 	.byte	0x04, 0x17
        /*006a*/ 	.short	(.L_23 - .L_22)
.L_22:
        /*006c*/ 	.word	0x00000000
        /*0070*/ 	.short	0x0003
        /*0072*/ 	.short	0x0018
        /*0074*/ 	.byte	0x00, 0xf5, 0x21, 0x00


	//----- nvinfo : EIATTR_KPARAM_INFO
	.align		4
.L_23:
        /*0078*/ 	.byte	0x04, 0x17
        /*007a*/ 	.short	(.L_25 - .L_24)
.L_24:
        /*007c*/ 	.word	0x00000000
        /*0080*/ 	.short	0x0002
        /*0082*/ 	.short	0x0010
        /*0084*/ 	.byte	0x00, 0xf5, 0x21, 0x00


	//----- nvinfo : EIATTR_KPARAM_INFO
	.align		4
.L_25:
        /*0088*/ 	.byte	0x04, 0x17
        /*008a*/ 	.short	(.L_27 - .L_26)
.L_26:
        /*008c*/ 	.word	0x00000000
        /*0090*/ 	.short	0x0001
        /*0092*/ 	.short	0x0008
        /*0094*/ 	.byte	0x00, 0xf5, 0x21, 0x00


	//----- nvinfo : EIATTR_KPARAM_INFO
	.align		4
.L_27:
        /*0098*/ 	.byte	0x04, 0x17
        /*009a*/ 	.short	(.L_29 - .L_28)
.L_28:
        /*009c*/ 	.word	0x00000000
        /*00a0*/ 	.short	0x0000
        /*00a2*/ 	.short	0x0000
        /*00a4*/ 	.byte	0x00, 0xf5, 0x21, 0x00


	//----- nvinfo : EIATTR_SPARSE_MMA_MASK
	.align		4
.L_29:
        /*00a8*/ 	.byte	0x03, 0x50
        /*00aa*/ 	.short	0x0000


	//----- nvinfo : EIATTR_MAXREG_COUNT
	.align		4
        /*00ac*/ 	.byte	0x03, 0x1b
        /*00ae*/ 	.short	0x00ff


	//----- nvinfo : EIATTR_NUM_BARRIERS
	.align		4
        /*00b0*/ 	.byte	0x02, 0x4c
        /*00b2*/ 	.byte	0x01
	.zero		1


	//----- nvinfo : EIATTR_MERCURY_ISA_VERSION
	.align		4
        /*00b4*/ 	.byte	0x03, 0x5f
        /*00b6*/ 	.short	0x0101


	//----- nvinfo : EIATTR_COOP_GROUP_MASK_REGIDS
	.align		4
        /*00b8*/ 	.byte	0x04, 0x29
        /*00ba*/ 	.short	(.L_31 - .L_30)


	//   ....[0]....
.L_30:
        /*00bc*/ 	.word	0xffffffff


	//   ....[1]....
        /*00c0*/ 	.word	0xffffffff


	//   ....[2]....
        /*00c4*/ 	.word	0xffffffff


	//   ....[3]....
        /*00c8*/ 	.word	0xffffffff


	//   ....[4]....
        /*00cc*/ 	.word	0xffffffff


	//   ....[5]....
        /*00d0*/ 	.word	0xffffffff


	//   ....[6]....
        /*00d4*/ 	.word	0xffffffff


	//   ....[7]....
        /*00d8*/ 	.word	0xffffffff


	//   ....[8]....
        /*00dc*/ 	.word	0xffffffff


	//   ....[9]....
        /*00e0*/ 	.word	0xffffffff


	//   ....[10]....
        /*00e4*/ 	.word	0xffffffff


	//   ....[11]....
        /*00e8*/ 	.word	0xffffffff


	//----- nvinfo : EIATTR_COOP_GROUP_INSTR_OFFSETS
	.align		4
.L_31:
        /*00ec*/ 	.byte	0x04, 0x28
        /*00ee*/ 	.short	(.L_33 - .L_32)


	//   ....[0]....
.L_32:
        /*00f0*/ 	.word	0x00001040


	//   ....[1]....
        /*00f4*/ 	.word	0x00001060


	//   ....[2]....
        /*00f8*/ 	.word	0x00001080


	//   ....[3]....
        /*00fc*/ 	.word	0x000010a0


	//   ....[4]....
        /*0100*/ 	.word	0x000010c0


	//   ....[5]....
        /*0104*/ 	.word	0x000010e0


	//   ....[6]....
        /*0108*/ 	.word	0x00001150


	//   ....[7]....
        /*010c*/ 	.word	0x00001170


	//   ....[8]....
        /*0110*/ 	.word	0x00001190


	//   ....[9]....
        /*0114*/ 	.word	0x000011b0


	//   ....[10]....
        /*0118*/ 	.word	0x000011e0


	//   ....[11]....
        /*011c*/ 	.word	0x00001220


	//----- nvinfo : EIATTR_VRC_CTA_INIT_COUNT
	.align		4
.L_33:
        /*0120*/ 	.byte	0x02, 0x4a
	.zero		1
	.zero		1


	//----- nvinfo : EIATTR_EXIT_INSTR_OFFSETS
	.align		4
        /*0124*/ 	.byte	0x04, 0x1c
        /*0126*/ 	.short	(.L_35 - .L_34)


	//   ....[0]....
.L_34:
        /*0128*/ 	.word	0x00000040


	//   ....[1]....
        /*012c*/ 	.word	0x00001d30


	//----- nvinfo : EIATTR_CRS_STACK_SIZE
	.align		4
.L_35:
        /*0130*/ 	.byte	0x04, 0x1e
        /*0132*/ 	.short	(.L_37 - .L_36)
.L_36:
        /*0134*/ 	.word	0x00000000


	//----- nvinfo : EIATTR_CBANK_PARAM_SIZE
	.align		4
.L_37:
        /*0138*/ 	.byte	0x03, 0x19
        /*013a*/ 	.short	0x0040


	//----- nvinfo : EIATTR_PARAM_CBANK
	.align		4
        /*013c*/ 	.byte	0x04, 0x0a
        /*013e*/ 	.short	(.L_39 - .L_38)
	.align		4
.L_38:
        /*0140*/ 	.word	index@(.nv.constant0._Z19flashattn_kernel_v2ILi1024ELi32ELi32EEvPKfS1_S1_PfS2_S2_iiif)
        /*0144*/ 	.short	0x0380
        /*0146*/ 	.short	0x0040


	//----- nvinfo : EIATTR_SW_WAR
	.align		4
.L_39:
        /*0148*/ 	.byte	0x04, 0x36
        /*014a*/ 	.short	(.L_41 - .L_40)
.L_40:
        /*014c*/ 	.word	0x00000008
.L_41:


//--------------------- .nv.callgraph             --------------------------
	.section	.nv.callgraph,"",@"SHT_CUDA_CALLGRAPH"
	.align	4
	.sectionentsize	8
	.align		4
        /*0000*/ 	.word	0x00000000
	.align		4
        /*0004*/ 	.word	0xffffffff
	.align		4
        /*0008*/ 	.word	0x00000000
	.align		4
        /*000c*/ 	.word	0xfffffffe
	.align		4
        /*0010*/ 	.word	0x00000000
	.align		4
        /*0014*/ 	.word	0xfffffffd
	.align		4
        /*0018*/ 	.word	0x00000000
	.align		4
        /*001c*/ 	.word	0xfffffffc


//--------------------- .text._Z19flashattn_kernel_v2ILi1024ELi32ELi32EEvPKfS1_S1_PfS2_S2_iiif --------------------------
	.section	.text._Z19flashattn_kernel_v2ILi1024ELi32ELi32EEvPKfS1_S1_PfS2_S2_iiif,"ax",@progbits
	.align	128
        .global         _Z19flashattn_kernel_v2ILi1024ELi32ELi32EEvPKfS1_S1_PfS2_S2_iiif
        .type           _Z19flashattn_kernel_v2ILi1024ELi32ELi32EEvPKfS1_S1_PfS2_S2_iiif,@function
        .size           _Z19flashattn_kernel_v2ILi1024ELi32ELi32EEvPKfS1_S1_PfS2_S2_iiif,(.L_x_15 - _Z19flashattn_kernel_v2ILi1024ELi32ELi32EEvPKfS1_S1_PfS2_S2_iiif)
        .other          _Z19flashattn_kernel_v2ILi1024ELi32ELi32EEvPKfS1_S1_PfS2_S2_iiif,@"STO_CUDA_ENTRY STV_DEFAULT"
_Z19flashattn_kernel_v2ILi1024ELi32ELi32EEvPKfS1_S1_PfS2_S2_iiif:
.text._Z19flashattn_kernel_v2ILi1024ELi32ELi32EEvPKfS1_S1_PfS2_S2_iiif:
[----:B------:R-:W-:Y:S08]  /*0000*/  LDC R1, c[0x0][0x37c] ;  /* 0x0000df00ff017b82 */ /* 0x000ff00000000800 */
[----:B------:R-:W0:Y:S08]  /*0010*/  LDC R53, c[0x0][0x3b8] ;  /* 0x0000ee00ff357b82 */ /* 0x000e300000000800 */
[----:B------:R-:W1:Y:S01]  /*0020*/  S2UR UR7, SR_CTAID.X ;  /* 0x00000000000779c3 */ /* 0x000e620000002500 */
[----:B0-----:R-:W-:-:S13]  /*0030*/  ISETP.GE.AND P0, PT, R53, 0x1, PT ;  /* 0x000000013500780c */ /* 0x001fda0003f06270 */
[----:B-1----:R-:W-:Y:S05]  /*0040*/  @!P0 EXIT ;  /* 0x000000000000894d */ /* 0x002fea0003800000 */
[----:B------:R-:W0:Y:S01]  /*0050*/  S2R R46, SR_TID.X ;  /* 0x00000000002e7919 */ /* 0x000e220000002100 */
[----:B------:R-:W1:Y:S01]  /*0060*/  S2UR UR9, SR_CgaCtaId ;  /* 0x00000000000979c3 */ /* 0x000e620000008800 */
[----:B------:R-:W-:Y:S01]  /*0070*/  UMOV UR4, 0x400 ;  /* 0x0000040000047882 */ /* 0x000fe20000000000 */
[----:B------:R-:W-:Y:S01]  /*0080*/  IMAD R53, R53, UR7, RZ ;  /* 0x0000000735357c24 */ /* 0x000fe2000f8e02ff */
[----:B------:R-:W-:Y:S01]  /*0090*/  UIADD3 UR5, UPT, UPT, UR4, 0x6000, URZ ;  /* 0x0000600004057890 */ /* 0x000fe2000fffe0ff */
[----:B------:R-:W-:Y:S01]  /*00a0*/  HFMA2 R0, -RZ, RZ, 0, 0 ;  /* 0x00000000ff007431 */ /* 0x000fe200000001ff */
[----:B------:R-:W-:Y:S01]  /*00b0*/  UIADD3 UR6, UPT, UPT, UR4, 0x9100, URZ ;  /* 0x0000910004067890 */ /* 0x000fe2000fffe0ff */
[----:B------:R-:W-:Y:S01]  /*00c0*/  MOV R13, 0xff800000 ;  /* 0xff800000000d7802 */ /* 0x000fe20000000f00 */
[----:B------:R-:W-:Y:S01]  /*00d0*/  UIADD3 UR7, UPT, UPT, UR4, 0x9000, URZ ;  /* 0x0000900004077890 */ /* 0x000fe2000fffe0ff */
[----:B------:R-:W-:Y:S01]  /*00e0*/  MOV R2, RZ ;  /* 0x000000ff00027202 */ /* 0x000fe20000000f00 */
[----:B------:R-:W-:Y:S01]  /*00f0*/  UIADD3 UR8, UPT, UPT, UR4, 0x9080, URZ ;  /* 0x0000908004087890 */ /* 0x000fe2000fffe0ff */
[----:B------:R-:W2:Y:S01]  /*0100*/  LDCU.64 UR12, c[0x0][0x358] ;  /* 0x00006b00ff0c77ac */ /* 0x000ea20008000a00 */
[----:B-1----:R-:W-:-:S02]  /*0110*/  ULEA UR10, UR9, UR4, 0x18 ;  /* 0x00000004090a7291 */ /* 0x002fc4000f8ec0ff */
[----:B------:R-:W-:Y:S02]  /*0120*/  UIADD3 UR4, UPT, UPT, UR4, 0x2000, URZ ;  /* 0x0000200004047890 */ /* 0x000fe4000fffe0ff */
[----:B------:R-:W-:Y:S02]  /*0130*/  ULEA UR6, UR9, UR6, 0x18 ;  /* 0x0000000609067291 */ /* 0x000fe4000f8ec0ff */
[----:B------:R-:W-:Y:S01]  /*0140*/  ULEA UR7, UR9, UR7, 0x18 ;  /* 0x0000000709077291 */ /* 0x000fe2000f8ec0ff */
[C---:B0-----:R-:W-:Y:S01]  /*0150*/  LOP3.LUT R3, R46.reuse, 0x3e0, RZ, 0xc0, !PT ;  /* 0x000003e02e037812 */ /* 0x041fe200078ec0ff */
[----:B------:R-:W-:Y:S01]  /*0160*/  ULEA UR5, UR9, UR5, 0x18 ;  /* 0x0000000509057291 */ /* 0x000fe2000f8ec0ff */
[C---:B------:R-:W-:Y:S01]  /*0170*/  LOP3.LUT R5, R46.reuse, 0x3c0, RZ, 0xc0, !PT ;  /* 0x000003c02e057812 */ /* 0x040fe200078ec0ff */
[----:B------:R-:W-:Y:S01]  /*0180*/  ULEA UR8, UR9, UR8, 0x18 ;  /* 0x0000000809087291 */ /* 0x000fe2000f8ec0ff */
[C---:B------:R-:W-:Y:S01]  /*0190*/  LOP3.LUT R4, R46.reuse, 0x3f, RZ, 0xc0, !PT ;  /* 0x0000003f2e047812 */ /* 0x040fe200078ec0ff */
[----:B------:R-:W-:Y:S01]  /*01a0*/  ULEA UR4, UR9, UR4, 0x18 ;  /* 0x0000000409047291 */ /* 0x000fe2000f8ec0ff */
[----:B------:R-:W-:-:S02]  /*01b0*/  LOP3.LUT R14, R46, 0x1f, RZ, 0xc0, !PT ;  /* 0x0000001f2e0e7812 */ /* 0x000fc400078ec0ff */
[----:B------:R-:W-:Y:S02]  /*01c0*/  SHF.L.U32 R44, R46, 0x2, RZ ;  /* 0x000000022e2c7819 */ /* 0x000fe400000006ff */
[--C-:B------:R-:W-:Y:S02]  /*01d0*/  LOP3.LUT R3, R3, 0x1f, R46.reuse, 0xf8, !PT ;  /* 0x0000001f03037812 */ /* 0x100fe400078ef82e */
[--C-:B------:R-:W-:Y:S02]  /*01e0*/  LOP3.LUT R5, R5, 0x3f, R46.reuse, 0xf8, !PT ;  /* 0x0000003f05057812 */ /* 0x100fe400078ef82e */
[----:B------:R-:W-:Y:S02]  /*01f0*/  SHF.R.U32.HI R46, RZ, 0x5, R46 ;  /* 0x00000005ff2e7819 */ /* 0x000fe4000001162e */
[----:B------:R-:W-:Y:S02]  /*0200*/  LEA R51, R53, R4, 0x6 ;  /* 0x0000000435337211 */ /* 0x000fe400078e30ff */
[----:B------:R-:W-:-:S02]  /*0210*/  SHF.L.U32 R50, R46, 0x6, RZ ;  /* 0x000000062e327819 */ /* 0x000fc400000006ff */
[C---:B------:R-:W-:Y:S02]  /*0220*/  LEA R15, R46.reuse, UR10, 0x8 ;  /* 0x0000000a2e0f7c11 */ /* 0x040fe4000f8e40ff */
[C---:B------:R-:W-:Y:S02]  /*0230*/  LEA R48, R46.reuse, UR6, 0x2 ;  /* 0x000000062e307c11 */ /* 0x040fe4000f8e10ff */
[----:B------:R-:W-:Y:S02]  /*0240*/  LEA R47, R46, UR7, 0x2 ;  /* 0x000000072e2f7c11 */ /* 0x000fe4000f8e10ff */
[----:B------:R-:W-:Y:S02]  /*0250*/  LOP3.LUT R44, R44, 0xf80, RZ, 0xc0, !PT ;  /* 0x00000f802c2c7812 */ /* 0x000fe400078ec0ff */
[----:B------:R-:W-:Y:S02]  /*0260*/  LEA R49, R3, UR5, 0x2 ;  /* 0x0000000503317c11 */ /* 0x000fe4000f8e10ff */
[----:B------:R-:W-:-:S02]  /*0270*/  LEA R45, R5, UR10, 0x2 ;  /* 0x0000000a052d7c11 */ /* 0x000fc4000f8e10ff */
[----:B------:R-:W-:Y:S02]  /*0280*/  LEA R14, R14, UR4, 0x8 ;  /* 0x000000040e0e7c11 */ /* 0x000fe4000f8e40ff */
[----:B--2---:R-:W-:-:S07]  /*0290*/  LEA R46, R46, UR8, 0x2 ;  /* 0x000000082e2e7c11 */ /* 0x004fce000f8e10ff */
.L_x_9:
[----:B0-----:R-:W0:Y:S01]  /*02a0*/  S2R R3, SR_TID.X ;  /* 0x0000000000037919 */ /* 0x001e220000002100 */
[----:B-1----:R-:W1:Y:S01]  /*02b0*/  LDCU UR4, c[0x0][0x3b8] ;  /* 0x00007700ff0477ac */ /* 0x002e620008000800 */
[C---:B--2---:R-:W-:Y:S02]  /*02c0*/  SHF.L.U32 R4, R2.reuse, 0x5, RZ ;  /* 0x0000000502047819 */ /* 0x044fe400000006ff */
[----:B------:R-:W-:Y:S02]  /*02d0*/  LEA R23, R2, R51, 0xb ;  /* 0x0000003302177211 */ /* 0x000fe400078e58ff */
[----:B0-----:R-:W-:Y:S02]  /*02e0*/  SHF.R.U32.HI R8, RZ, 0x6, R3 ;  /* 0x00000006ff087819 */ /* 0x001fe40000011603 */
[----:B------:R-:W-:Y:S02]  /*02f0*/  LOP3.LUT R9, R3, 0x400, RZ, 0xfc, !PT ;  /* 0x0000040003097812 */ /* 0x000fe400078efcff */
[----:B------:R-:W-:-:S02]  /*0300*/  LOP3.LUT R5, R4, R8, RZ, 0xfc, !PT ;  /* 0x0000000804057212 */ /* 0x000fc400078efcff */
[----:B------:R-:W-:Y:S02]  /*0310*/  LEA.HI R4, R9, R4, RZ, 0x1a ;  /* 0x0000000409047211 */ /* 0x000fe400078fd0ff */
[----:B-1----:R-:W-:Y:S02]  /*0320*/  ISETP.GE.AND P0, PT, R5, UR4, PT ;  /* 0x0000000405007c0c */ /* 0x002fe4000bf06270 */
[----:B------:R-:W-:Y:S01]  /*0330*/  ISETP.GE.AND P1, PT, R4, UR4, PT ;  /* 0x0000000404007c0c */ /* 0x000fe2000bf26270 */
[----:B------:R-:W0:Y:S01]  /*0340*/  LDCU UR4, c[0x0][0x3b8] ;  /* 0x00007700ff0477ac */ /* 0x000e220008000800 */
[----:B------:R-:W-:Y:S02]  /*0350*/  LOP3.LUT R10, R3, 0x3c0, RZ, 0xc0, !PT ;  /* 0x000003c0030a7812 */ /* 0x000fe400078ec0ff */
[----:B------:R-:W-:-:S07]  /*0360*/  LOP3.LUT R11, R9, 0x7c0, RZ, 0xc0, !PT ;  /* 0x000007c0090b7812 */ /* 0x000fce00078ec0ff */
[----:B------:R-:W1:Y:S01]  /*0370*/  @!P0 LDC.64 R4, c[0x0][0x388] ;  /* 0x0000e200ff048b82 */ /* 0x000e620000000a00 */
[-C--:B------:R-:W-:Y:S02]  /*0380*/  @!P0 IADD3 R21, PT, PT, R10, R23.reuse, RZ ;  /* 0x000000170a158210 */ /* 0x080fe40007ffe0ff */
[----:B------:R-:W-:-:S05]  /*0390*/  @!P1 IADD3 R23, PT, PT, R11, R23, RZ ;  /* 0x000000170b179210 */ /* 0x000fca0007ffe0ff */
[----:B------:R-:W2:Y:S08]  /*03a0*/  @!P0 LDC.64 R6, c[0x0][0x390] ;  /* 0x0000e400ff068b82 */ /* 0x000eb00000000a00 */
[----:B------:R-:W3:Y:S08]  /*03b0*/  @!P1 LDC.64 R16, c[0x0][0x388] ;  /* 0x0000e200ff109b82 */ /* 0x000ef00000000a00 */
[----:B------:R-:W4:Y:S01]  /*03c0*/  @!P1 LDC.64 R18, c[0x0][0x390] ;  /* 0x0000e400ff129b82 */ /* 0x000f220000000a00 */
[----:B-1----:R-:W-:-:S06]  /*03d0*/  @!P0 IMAD.WIDE R4, R21, 0x4, R4 ;  /* 0x0000000415048825 */ /* 0x002fcc00078e0204 */
[----:B------:R1:W5:Y:S01]  /*03e0*/  @!P0 LDG.E R4, desc[UR12][R4.64] ;  /* 0x0000000c04048981 */ /* 0x000362000c1e1900 */
[----:B--2---:R-:W-:-:S06]  /*03f0*/  @!P0 IMAD.WIDE R6, R21, 0x4, R6 ;  /* 0x0000000415068825 */ /* 0x004fcc00078e0206 */
[----:B------:R2:W5:Y:S01]  /*0400*/  @!P0 LDG.E R6, desc[UR12][R6.64] ;  /* 0x0000000c06068981 */ /* 0x000562000c1e1900 */
[----:B---3--:R-:W-:-:S06]  /*0410*/  @!P1 IMAD.WIDE R16, R23, 0x4, R16 ;  /* 0x0000000417109825 */ /* 0x008fcc00078e0210 */
[----:B------:R3:W5:Y:S01]  /*0420*/  @!P1 LDG.E R16, desc[UR12][R16.64] ;  /* 0x0000000c10109981 */ /* 0x000762000c1e1900 */
[----:B----4-:R-:W-:-:S06]  /*0430*/  @!P1 IMAD.WIDE R18, R23, 0x4, R18 ;  /* 0x0000000417129825 */ /* 0x010fcc00078e0212 */
[----:B------:R4:W5:Y:S01]  /*0440*/  @!P1 LDG.E R18, desc[UR12][R18.64] ;  /* 0x0000000c12129981 */ /* 0x000962000c1e1900 */
[----:B------:R-:W4:Y:S01]  /*0450*/  @!P0 S2R R21, SR_CgaCtaId ;  /* 0x0000000000158919 */ /* 0x000f220000008800 */
[----:B------:R-:W4:Y:S01]  /*0460*/  @!P1 S2R R24, SR_CgaCtaId ;  /* 0x0000000000189919 */ /* 0x000f220000008800 */
[----:B------:R-:W-:Y:S01]  /*0470*/  @!P0 MOV R12, 0x400 ;  /* 0x00000400000c8802 */ /* 0x000fe20000000f00 */
[----:B0-----:R-:W-:Y:S01]  /*0480*/  UIADD3 UR4, UPT, UPT, UR4, 0x1f, URZ ;  /* 0x0000001f04047890 */ /* 0x001fe2000fffe0ff */
[----:B------:R-:W-:Y:S02]  /*0490*/  @!P1 MOV R22, 0x400 ;  /* 0x0000040000169802 */ /* 0x000fe40000000f00 */
[C---:B------:R-:W-:Y:S01]  /*04a0*/  @!P0 IADD3 R20, PT, PT, R12.reuse, 0x2000, RZ ;  /* 0x000020000c148810 */ /* 0x040fe20007ffe0ff */
[----:B------:R-:W-:Y:S01]  /*04b0*/  USHF.R.S32.HI UR6, URZ, 0x1f, UR4 ;  /* 0x0000001fff067899 */ /* 0x000fe20008011404 */
[----:B-1----:R-:W-:Y:S02]  /*04c0*/  @!P0 LOP3.LUT R5, R3, 0x3f, RZ, 0xc0, !PT ;  /* 0x0000003f03058812 */ /* 0x002fe400078ec0ff */
[----:B------:R-:W-:-:S02]  /*04d0*/  @!P0 IADD3 R12, PT, PT, R12, 0x4000, RZ ;  /* 0x000040000c0c8810 */ /* 0x000fc40007ffe0ff */
[----:B--2---:R-:W-:Y:S01]  /*04e0*/  @!P1 IADD3 R7, PT, PT, R22, 0x2000, RZ ;  /* 0x0000200016079810 */ /* 0x004fe20007ffe0ff */
[----:B------:R-:W-:Y:S01]  /*04f0*/  ULEA.HI UR6, UR6, UR4, URZ, 0x5 ;  /* 0x0000000406067291 */ /* 0x000fe2000f8f28ff */
[----:B------:R-:W-:-:S03]  /*0500*/  @!P0 IADD3 R5, PT, PT, R5, R10, RZ ;  /* 0x0000000a05058210 */ /* 0x000fc60007ffe0ff */
[----:B------:R-:W-:Y:S01]  /*0510*/  USHF.R.S32.HI UR8, URZ, 0x5, UR6 ;  /* 0x00000005ff087899 */ /* 0x000fe20008011406 */
[----:B---3--:R-:W-:Y:S02]  /*0520*/  @!P1 IADD3 R17, PT, PT, R22, 0x4000, RZ ;  /* 0x0000400016119810 */ /* 0x008fe40007ffe0ff */
[----:B------:R-:W-:Y:S02]  /*0530*/  @!P1 LOP3.LUT R22, R3, 0x3f, RZ, 0xc0, !PT ;  /* 0x0000003f03169812 */ /* 0x000fe400078ec0ff */
[C---:B----4-:R-:W-:Y:S02]  /*0540*/  @!P0 LEA R20, R21.reuse, R20, 0x18 ;  /* 0x0000001415148211 */ /* 0x050fe400078ec0ff */
[----:B------:R-:W-:Y:S02]  /*0550*/  @!P0 LEA R12, R21, R12, 0x18 ;  /* 0x0000000c150c8211 */ /* 0x000fe400078ec0ff */
[----:B------:R-:W-:Y:S02]  /*0560*/  @!P1 LEA R26, R24, R7, 0x18 ;  /* 0x00000007181a9211 */ /* 0x000fe400078ec0ff */
[----:B------:R-:W-:-:S02]  /*0570*/  @!P0 LEA R7, R5, R20, 0x2 ;  /* 0x0000001405078211 */ /* 0x000fc400078e10ff */
[----:B------:R-:W-:Y:S02]  /*0580*/  @!P0 LEA R5, R5, R12, 0x2 ;  /* 0x0000000c05058211 */ /* 0x000fe400078e10ff */
[----:B------:R-:W-:Y:S02]  /*0590*/  @!P1 LEA R24, R24, R17, 0x18 ;  /* 0x0000001118189211 */ /* 0x000fe400078ec0ff */
[----:B------:R-:W-:-:S04]  /*05a0*/  @!P1 IADD3 R17, PT, PT, R22, R11, RZ ;  /* 0x0000000b16119210 */ /* 0x000fc80007ffe0ff */
[C---:B------:R-:W-:Y:S02]  /*05b0*/  @!P1 LEA R19, R17.reuse, R26, 0x2 ;  /* 0x0000001a11139211 */ /* 0x040fe400078e10ff */
[----:B------:R-:W-:Y:S01]  /*05c0*/  @!P1 LEA R17, R17, R24, 0x2 ;  /* 0x0000001811119211 */ /* 0x000fe200078e10ff */
[----:B-----5:R0:W-:Y:S04]  /*05d0*/  @!P0 STS [R7], R4 ;  /* 0x0000000407008388 */ /* 0x0201e80000000800 */
[----:B------:R0:W-:Y:S01]  /*05e0*/  @!P0 STS [R5], R6 ;  /* 0x0000000605008388 */ /* 0x0001e20000000800 */
[----:B------:R-:W-:-:S03]  /*05f0*/  ISETP.GE.AND P0, PT, R2, UR8, PT ;  /* 0x0000000802007c0c */ /* 0x000fc6000bf06270 */
[----:B------:R0:W-:Y:S04]  /*0600*/  @!P1 STS [R19], R16 ;  /* 0x0000001013009388 */ /* 0x0001e80000000800 */
[----:B------:R0:W-:Y:S01]  /*0610*/  @!P1 STS [R17], R18 ;  /* 0x0000001211009388 */ /* 0x0001e20000000800 */
[----:B------:R-:W-:Y:S06]  /*0620*/  BAR.SYNC.DEFER_BLOCKING 0x0 ;  /* 0x0000000000007b1d */ /* 0x000fec0000010000 */
[----:B------:R-:W-:Y:S05]  /*0630*/  @P0 BRA `(.L_x_0) ;  /* 0x0000001400900947 */ /* 0x000fea0003800000 */
[----:B------:R-:W-:-:S07]  /*0640*/  MOV R12, R2 ;  /* 0x00000002000c7202 */ /* 0x000fce0000000f00 */
.L_x_8:
[----:B-1----:R-:W1:Y:S01]  /*0650*/  LDCU UR6, c[0x0][0x3b8] ;  /* 0x00007700ff0677ac */ /* 0x002e620008000800 */
[C---:B------:R-:W-:Y:S02]  /*0660*/  SHF.L.U32 R52, R12.reuse, 0x5, RZ ;  /* 0x000000050c347819 */ /* 0x040fe400000006ff */
[----:B------:R-:W-:Y:S01]  /*0670*/  LEA R23, R12, R51, 0xb ;  /* 0x000000330c177211 */ /* 0x000fe200078e58ff */
[----:B--2---:R-:W2:Y:S01]  /*0680*/  LDCU UR4, c[0x0][0x3bc] ;  /* 0x00007780ff0477ac */ /* 0x004ea20008000800 */
[----:B0-----:R-:W-:Y:S02]  /*0690*/  LOP3.LUT R4, R52, R8, RZ, 0xfc, !PT ;  /* 0x0000000834047212 */ /* 0x001fe400078efcff */
[----:B------:R-:W-:Y:S02]  /*06a0*/  LEA.HI R5, R9, R52, RZ, 0x1a ;  /* 0x0000003409057211 */ /* 0x000fe400078fd0ff */
[----:B-1----:R-:W-:Y:S02]  /*06b0*/  ISETP.GE.AND P0, PT, R4, UR6, PT ;  /* 0x0000000604007c0c */ /* 0x002fe4000bf06270 */
[----:B------:R-:W-:-:S11]  /*06c0*/  ISETP.GE.AND P1, PT, R5, UR6, PT ;  /* 0x0000000605007c0c */ /* 0x000fd6000bf26270 */
[----:B------:R-:W0:Y:S01]  /*06d0*/  @!P0 LDC.64 R4, c[0x0][0x380] ;  /* 0x0000e000ff048b82 */ /* 0x000e220000000a00 */
[-C--:B------:R-:W-:Y:S02]  /*06e0*/  @!P0 IADD3 R21, PT, PT, R10, R23.reuse, RZ ;  /* 0x000000170a158210 */ /* 0x080fe40007ffe0ff */
[----:B------:R-:W-:-:S05]  /*06f0*/  @!P1 IADD3 R23, PT, PT, R11, R23, RZ ;  /* 0x000000170b179210 */ /* 0x000fca0007ffe0ff */
[----:B------:R-:W1:Y:S08]  /*0700*/  @!P0 LDC.64 R6, c[0x0][0x398] ;  /* 0x0000e600ff068b82 */ /* 0x000e700000000a00 */
[----:B------:R-:W3:Y:S08]  /*0710*/  @!P1 LDC.64 R16, c[0x0][0x380] ;  /* 0x0000e000ff109b82 */ /* 0x000ef00000000a00 */
[----:B------:R-:W4:Y:S01]  /*0720*/  @!P1 LDC.64 R18, c[0x0][0x398] ;  /* 0x0000e600ff129b82 */ /* 0x000f220000000a00 */
[----:B0-----:R-:W-:-:S05]  /*0730*/  @!P0 IMAD.WIDE R4, R21, 0x4, R4 ;  /* 0x0000000415048825 */ /* 0x001fca00078e0204 */
[----:B------:R0:W2:Y:S01]  /*0740*/  @!P0 LDG.E R28, desc[UR12][R4.64] ;  /* 0x0000000c041c8981 */ /* 0x0000a2000c1e1900 */
[----:B-1----:R-:W-:-:S05]  /*0750*/  @!P0 IMAD.WIDE R6, R21, 0x4, R6 ;  /* 0x0000000415068825 */ /* 0x002fca00078e0206 */
[----:B------:R-:W2:Y:S01]  /*0760*/  @!P0 LDG.E R29, desc[UR12][R6.64] ;  /* 0x0000000c061d8981 */ /* 0x000ea2000c1e1900 */
[----:B---3--:R-:W-:-:S05]  /*0770*/  @!P1 IMAD.WIDE R16, R23, 0x4, R16 ;  /* 0x0000000417109825 */ /* 0x008fca00078e0210 */
[----:B------:R-:W3:Y:S01]  /*0780*/  @!P1 LDG.E R31, desc[UR12][R16.64] ;  /* 0x0000000c101f9981 */ /* 0x000ee2000c1e1900 */
[----:B----4-:R-:W-:-:S05]  /*0790*/  @!P1 IMAD.WIDE R18, R23, 0x4, R18 ;  /* 0x0000000417129825 */ /* 0x010fca00078e0212 */
[----:B------:R-:W4:Y:S01]  /*07a0*/  @!P1 LDG.E R33, desc[UR12][R18.64] ;  /* 0x0000000c12219981 */ /* 0x000f22000c1e1900 */
[----:B------:R-:W1:Y:S01]  /*07b0*/  @!P0 S2R R21, SR_TID.X ;  /* 0x0000000000158919 */ /* 0x000e620000002100 */
[----:B------:R-:W1:Y:S01]  /*07c0*/  @!P1 S2R R22, SR_TID.X ;  /* 0x0000000000169919 */ /* 0x000e620000002100 */
[----:B------:R-:W1:Y:S01]  /*07d0*/  @!P0 S2R R23, SR_CgaCtaId ;  /* 0x0000000000178919 */ /* 0x000e620000008800 */
[----:B------:R-:W1:Y:S01]  /*07e0*/  @!P1 S2R R25, SR_CgaCtaId ;  /* 0x0000000000199919 */ /* 0x000e620000008800 */
[----:B------:R-:W-:Y:S02]  /*07f0*/  @!P0 MOV R20, 0x400 ;  /* 0x0000040000148802 */ /* 0x000fe40000000f00 */
[----:B------:R-:W-:Y:S02]  /*0800*/  @!P1 MOV R24, 0x400 ;  /* 0x0000040000189802 */ /* 0x000fe40000000f00 */
[----:B------:R-:W-:Y:S02]  /*0810*/  @!P0 IADD3 R20, PT, PT, R20, 0x7000, RZ ;  /* 0x0000700014148810 */ /* 0x000fe40007ffe0ff */
[----:B0-----:R-:W-:-:S02]  /*0820*/  @!P1 IADD3 R4, PT, PT, R24, 0x7000, RZ ;  /* 0x0000700018049810 */ /* 0x001fc40007ffe0ff */
[----:B-1----:R-:W-:Y:S02]  /*0830*/  @!P0 LOP3.LUT R21, R21, 0x3f, RZ, 0xc0, !PT ;  /* 0x0000003f15158812 */ /* 0x002fe400078ec0ff */
[----:B------:R-:W-:Y:S02]  /*0840*/  @!P1 LOP3.LUT R22, R22, 0x3f, RZ, 0xc0, !PT ;  /* 0x0000003f16169812 */ /* 0x000fe400078ec0ff */
[----:B------:R-:W-:Y:S02]  /*0850*/  @!P0 IADD3 R21, PT, PT, R21, R10, RZ ;  /* 0x0000000a15158210 */ /* 0x000fe40007ffe0ff */
[----:B------:R-:W-:Y:S02]  /*0860*/  @!P0 LEA R20, R23, R20, 0x18 ;  /* 0x0000001417148211 */ /* 0x000fe400078ec0ff */
[----:B------:R-:W-:Y:S02]  /*0870*/  @!P1 IADD3 R22, PT, PT, R22, R11, RZ ;  /* 0x0000000b16169210 */ /* 0x000fe40007ffe0ff */
[----:B------:R-:W-:-:S02]  /*0880*/  @!P1 LEA R5, R25, R24, 0x18 ;  /* 0x0000001819059211 */ /* 0x000fc400078ec0ff */
[----:B------:R-:W-:Y:S02]  /*0890*/  @!P1 LEA R25, R25, R4, 0x18 ;  /* 0x0000000419199211 */ /* 0x000fe400078ec0ff */
[----:B------:R-:W-:Y:S02]  /*08a0*/  @!P0 LEA R30, R21, R20, 0x2 ;  /* 0x00000014151e8211 */ /* 0x000fe400078e10ff */
[C---:B------:R-:W-:Y:S02]  /*08b0*/  @!P1 LEA R32, R22.reuse, R5, 0x2 ;  /* 0x0000000516209211 */ /* 0x040fe400078e10ff */
[----:B------:R-:W-:Y:S01]  /*08c0*/  @!P1 LEA R34, R22, R25, 0x2 ;  /* 0x0000001916229211 */ /* 0x000fe200078e10ff */
[----:B--2---:R-:W-:Y:S04]  /*08d0*/  @!P0 STS [R45], R28 ;  /* 0x0000001c2d008388 */ /* 0x004fe80000000800 */
[----:B------:R-:W-:Y:S04]  /*08e0*/  @!P0 STS [R30], R29 ;  /* 0x0000001d1e008388 */ /* 0x000fe80000000800 */
[----:B---3--:R-:W-:Y:S04]  /*08f0*/  @!P1 STS [R32], R31 ;  /* 0x0000001f20009388 */ /* 0x008fe80000000800 */
[----:B----4-:R-:W-:Y:S01]  /*0900*/  @!P1 STS [R34], R33 ;  /* 0x0000002122009388 */ /* 0x010fe20000000800 */
[----:B------:R-:W-:Y:S06]  /*0910*/  BAR.SYNC.DEFER_BLOCKING 0x0 ;  /* 0x0000000000007b1d */ /* 0x000fec0000010000 */
[----:B------:R-:W-:Y:S04]  /*0920*/  LDS.128 R4, [R15] ;  /* 0x000000000f047984 */ /* 0x000fe80000000c00 */
[----:B------:R-:W0:Y:S04]  /*0930*/  LDS.128 R40, [R14] ;  /* 0x000000000e287984 */ /* 0x000e280000000c00 */
[----:B------:R-:W-:Y:S04]  /*0940*/  LDS.128 R20, [R15+0x10] ;  /* 0x000010000f147984 */ /* 0x000fe80000000c00 */
[----:B------:R-:W1:Y:S04]  /*0950*/  LDS.128 R16, [R14+0x10] ;  /* 0x000010000e107984 */ /* 0x000e680000000c00 */
[----:B------:R-:W-:Y:S04]  /*0960*/  LDS.128 R36, [R15+0x20] ;  /* 0x000020000f247984 */ /* 0x000fe80000000c00 */
[----:B------:R-:W2:Y:S04]  /*0970*/  LDS.128 R24, [R14+0x20] ;  /* 0x000020000e187984 */ /* 0x000ea80000000c00 */
[----:B------:R-:W-:Y:S04]  /*0980*/  LDS.128 R28, [R15+0x30] ;  /* 0x000030000f1c7984 */ /* 0x000fe80000000c00 */
[----:B------:R-:W3:Y:S01]  /*0990*/  LDS.128 R32, [R14+0x30] ;  /* 0x000030000e207984 */ /* 0x000ee20000000c00 */
[----:B0-----:R-:W-:-:S04]  /*09a0*/  FFMA R4, R4, R40, RZ ;  /* 0x0000002804047223 */ /* 0x001fc800000000ff */
[----:B------:R-:W-:-:S04]  /*09b0*/  FFMA R5, R5, R41, R4 ;  /* 0x0000002905057223 */ /* 0x000fc80000000004 */
[----:B------:R-:W-:-:S04]  /*09c0*/  FFMA R6, R6, R42, R5 ;  /* 0x0000002a06067223 */ /* 0x000fc80000000005 */
[----:B------:R-:W-:Y:S02]  /*09d0*/  FFMA R7, R7, R43, R6 ;  /* 0x0000002b07077223 */ /* 0x000fe40000000006 */
[----:B------:R-:W-:Y:S02]  /*09e0*/  LDS.128 R40, [R15+0x40] ;  /* 0x000040000f287984 */ /* 0x000fe40000000c00 */
[----:B-1----:R-:W-:Y:S02]  /*09f0*/  FFMA R16, R20, R16, R7 ;  /* 0x0000001014107223 */ /* 0x002fe40000000007 */
[----:B------:R-:W0:Y:S02]  /*0a00*/  LDS.128 R4, [R14+0x40] ;  /* 0x000040000e047984 */ /* 0x000e240000000c00 */
[----:B------:R-:W-:-:S04]  /*0a10*/  FFMA R17, R21, R17, R16 ;  /* 0x0000001115117223 */ /* 0x000fc80000000010 */
[----:B------:R-:W-:-:S04]  /*0a20*/  FFMA R18, R22, R18, R17 ;  /* 0x0000001216127223 */ /* 0x000fc80000000011 */
[----:B------:R-:W-:Y:S02]  /*0a30*/  FFMA R19, R23, R19, R18 ;  /* 0x0000001317137223 */ /* 0x000fe40000000012 */
[----:B------:R-:W-:Y:S02]  /*0a40*/  LDS.128 R20, [R14+0x50] ;  /* 0x000050000e147984 */ /* 0x000fe40000000c00 */
[----:B--2---:R-:W-:Y:S02]  /*0a50*/  FFMA R24, R36, R24, R19 ;  /* 0x0000001824187223 */ /* 0x004fe40000000013 */
[----:B------:R-:W1:Y:S02]  /*0a60*/  LDS.128 R16, [R15+0x50] ;  /* 0x000050000f107984 */ /* 0x000e640000000c00 */
[----:B------:R-:W-:-:S04]  /*0a70*/  FFMA R25, R37, R25, R24 ;  /* 0x0000001925197223 */ /* 0x000fc80000000018 */
[----:B------:R-:W-:-:S04]  /*0a80*/  FFMA R26, R38, R26, R25 ;  /* 0x0000001a261a7223 */ /* 0x000fc80000000019 */
[----:B------:R-:W-:Y:S02]  /*0a90*/  FFMA R27, R39, R27, R26 ;  /* 0x0000001b271b7223 */ /* 0x000fe4000000001a */
[----:B------:R-:W-:Y:S02]  /*0aa0*/  LDS.128 R36, [R15+0x60] ;  /* 0x000060000f247984 */ /* 0x000fe40000000c00 */
[----:B---3--:R-:W-:Y:S02]  /*0ab0*/  FFMA R28, R28, R32, R27 ;  /* 0x000000201c1c7223 */ /* 0x008fe4000000001b */
[----:B------:R-:W2:Y:S02]  /*0ac0*/  LDS.128 R24, [R14+0x60] ;  /* 0x000060000e187984 */ /* 0x000ea40000000c00 */
[----:B------:R-:W-:-:S04]  /*0ad0*/  FFMA R29, R29, R33, R28 ;  /* 0x000000211d1d7223 */ /* 0x000fc8000000001c */
[----:B------:R-:W-:-:S04]  /*0ae0*/  FFMA R30, R30, R34, R29 ;  /* 0x000000221e1e7223 */ /* 0x000fc8000000001d */
[----:B------:R-:W-:Y:S02]  /*0af0*/  FFMA R31, R31, R35, R30 ;  /* 0x000000231f1f7223 */ /* 0x000fe4000000001e */
[----:B------:R-:W-:Y:S02]  /*0b00*/  LDS.128 R32, [R14+0x70] ;  /* 0x000070000e207984 */ /* 0x000fe40000000c00 */
[----:B0-----:R-:W-:Y:S02]  /*0b10*/  FFMA R4, R40, R4, R31 ;  /* 0x0000000428047223 */ /* 0x001fe4000000001f */
[----:B------:R-:W0:Y:S02]  /*0b20*/  LDS.128 R28, [R15+0x70] ;  /* 0x000070000f1c7984 */ /* 0x000e240000000c00 */
[----:B------:R-:W-:-:S04]  /*0b30*/  FFMA R5, R41, R5, R4 ;  /* 0x0000000529057223 */ /* 0x000fc80000000004 */
[----:B------:R-:W-:-:S04]  /*0b40*/  FFMA R6, R42, R6, R5 ;  /* 0x000000062a067223 */ /* 0x000fc80000000005 */
[----:B------:R-:W-:Y:S02]  /*0b50*/  FFMA R7, R43, R7, R6 ;  /* 0x000000072b077223 */ /* 0x000fe40000000006 */
[----:B------:R-:W-:Y:S02]  /*0b60*/  LDS.128 R40, [R15+0x80] ;  /* 0x000080000f287984 */ /* 0x000fe40000000c00 */
[----:B-1----:R-:W-:Y:S02]  /*0b70*/  FFMA R16, R16, R20, R7 ;  /* 0x0000001410107223 */ /* 0x002fe40000000007 */
[----:B------:R-:W1:Y:S02]  /*0b80*/  LDS.128 R4, [R14+0x80] ;  /* 0x000080000e047984 */ /* 0x000e640000000c00 */
[----:B------:R-:W-:-:S04]  /*0b90*/  FFMA R17, R17, R21, R16 ;  /* 0x0000001511117223 */ /* 0x000fc80000000010 */
[----:B------:R-:W-:-:S04]  /*0ba0*/  FFMA R18, R18, R22, R17 ;  /* 0x0000001612127223 */ /* 0x000fc80000000011 */
[----:B------:R-:W-:Y:S02]  /*0bb0*/  FFMA R19, R19, R23, R18 ;  /* 0x0000001713137223 */ /* 0x000fe40000000012 */
[----:B------:R-:W-:Y:S02]  /*0bc0*/  LDS.128 R20, [R14+0x90] ;  /* 0x000090000e147984 */ /* 0x000fe40000000c00 */
[----:B--2---:R-:W-:Y:S02]  /*0bd0*/  FFMA R24, R36, R24, R19 ;  /* 0x0000001824187223 */ /* 0x004fe40000000013 */
        /* <DEDUP_REMOVED lines=38> */
[----:B------:R-:W-:Y:S02]  /*0e40*/  FFMA R6, R42, R6, R5 ;  /* 0x000000062a067223 */ /* 0x000fe40000000005 */
[----:B------:R-:W3:Y:S02]  /*0e50*/  LDC.64 R4, c[0x0][0x3a0] ;  /* 0x0000e800ff047b82 */ /* 0x000ee40000000a00 */
[----:B------:R-:W-:-:S04]  /*0e60*/  FFMA R7, R43, R7, R6 ;  /* 0x000000072b077223 */ /* 0x000fc80000000006 */
[----:B0-----:R-:W-:Y:S02]  /*0e70*/  FFMA R16, R20, R16, R7 ;  /* 0x0000001014107223 */ /* 0x001fe40000000007 */
[----:B------:R-:W0:Y:S02]  /*0e80*/  LDC.64 R6, c[0x0][0x3a8] ;  /* 0x0000ea00ff067b82 */ /* 0x000e240000000a00 */
[----:B------:R-:W-:-:S04]  /*0e90*/  FFMA R17, R21, R17, R16 ;  /* 0x0000001115117223 */ /* 0x000fc80000000010 */
[----:B------:R-:W-:-:S04]  /*0ea0*/  FFMA R18, R22, R18, R17 ;  /* 0x0000001216127223 */ /* 0x000fc80000000011 */
[----:B------:R-:W-:-:S04]  /*0eb0*/  FFMA R19, R23, R19, R18 ;  /* 0x0000001317137223 */ /* 0x000fc80000000012 */
[----:B-1----:R-:W-:-:S04]  /*0ec0*/  FFMA R24, R24, R36, R19 ;  /* 0x0000002418187223 */ /* 0x002fc80000000013 */
[----:B------:R-:W-:Y:S01]  /*0ed0*/  FFMA R25, R25, R37, R24 ;  /* 0x0000002519197223 */ /* 0x000fe20000000018 */
[----:B------:R-:W-:-:S03]  /*0ee0*/  SHF.R.U32.HI R17, RZ, 0x5, R3 ;  /* 0x00000005ff117819 */ /* 0x000fc60000011603 */
[----:B------:R-:W-:Y:S01]  /*0ef0*/  FFMA R26, R26, R38, R25 ;  /* 0x000000261a1a7223 */ /* 0x000fe20000000019 */
[----:B------:R-:W-:-:S03]  /*0f00*/  IADD3 R52, PT, PT, R17, R52, RZ ;  /* 0x0000003411347210 */ /* 0x000fc60007ffe0ff */
[----:B------:R-:W-:Y:S01]  /*0f10*/  FFMA R27, R27, R39, R26 ;  /* 0x000000271b1b7223 */ /* 0x000fe2000000001a */
[----:B------:R-:W-:-:S03]  /*0f20*/  ISETP.GE.AND P1, PT, R52, UR6, PT ;  /* 0x0000000634007c0c */ /* 0x000fc6000bf26270 */
[----:B--2---:R-:W-:-:S04]  /*0f30*/  FFMA R28, R28, R32, R27 ;  /* 0x000000201c1c7223 */ /* 0x004fc8000000001b */
[----:B------:R-:W-:Y:S01]  /*0f40*/  FFMA R29, R29, R33, R28 ;  /* 0x000000211d1d7223 */ /* 0x000fe2000000001c */
[----:B------:R-:W-:-:S03]  /*0f50*/  LOP3.LUT R60, R3, 0x1f, RZ, 0xc0, !PT ;  /* 0x0000001f033c7812 */ /* 0x000fc600078ec0ff */
[----:B------:R-:W-:Y:S01]  /*0f60*/  FFMA R30, R30, R34, R29 ;  /* 0x000000221e1e7223 */ /* 0x000fe2000000001d */
[----:B------:R-:W-:-:S03]  /*0f70*/  LEA R19, R2, R60, 0x5 ;  /* 0x0000003c02137211 */ /* 0x000fc600078e28ff */
[----:B------:R-:W-:Y:S01]  /*0f80*/  FFMA R30, R31, R35, R30 ;  /* 0x000000231f1e7223 */ /* 0x000fe2000000001e */
[-C--:B------:R-:W-:Y:S02]  /*0f90*/  @!P1 IADD3 R17, PT, PT, R53, R52.reuse, RZ ;  /* 0x0000003435119210 */ /* 0x080fe40007ffe0ff */
[----:B------:R-:W-:Y:S01]  /*0fa0*/  ISETP.GT.U32.AND P0, PT, R19, R52, PT ;  /* 0x000000341300720c */ /* 0x000fe20003f04070 */
[----:B------:R-:W-:Y:S02]  /*0fb0*/  FMUL R30, R30, UR4 ;  /* 0x000000041e1e7c20 */ /* 0x000fe40008400000 */
[----:B0-----:R-:W-:-:S03]  /*0fc0*/  @!P1 IMAD.WIDE.U32 R6, R17, 0x4, R6 ;  /* 0x0000000411069825 */ /* 0x001fc600078e0006 */
[----:B------:R-:W-:Y:S01]  /*0fd0*/  FSEL R30, R30, -INF , !P0 ;  /* 0xff8000001e1e7808 */ /* 0x000fe20004000000 */
[----:B---3--:R-:W-:Y:S01]  /*0fe0*/  @!P1 IMAD.WIDE.U32 R4, R17, 0x4, R4 ;  /* 0x0000000411049825 */ /* 0x008fe200078e0004 */
[----:B------:R0:W5:Y:S04]  /*0ff0*/  @!P1 LDG.E R13, desc[UR12][R6.64] ;  /* 0x0000000c060d9981 */ /* 0x000168000c1e1900 */
[----:B------:R1:W5:Y:S04]  /*1000*/  @!P1 LDG.E R0, desc[UR12][R4.64] ;  /* 0x0000000c04009981 */ /* 0x000368000c1e1900 */
[----:B------:R-:W-:Y:S01]  /*1010*/  STS [R49], R30 ;  /* 0x0000001e31007388 */ /* 0x000fe20000000800 */
[----:B------:R-:W-:Y:S06]  /*1020*/  BAR.SYNC.DEFER_BLOCKING 0x0 ;  /* 0x0000000000007b1d */ /* 0x000fec0000010000 */
[----:B------:R-:W2:Y:S04]  /*1030*/  LDS R16, [R49] ;  /* 0x0000000031107984 */ /* 0x000ea80000000800 */
[----:B--2---:R-:W2:Y:S02]  /*1040*/  SHFL.DOWN PT, R17, R16, 0x10, 0x1f ;  /* 0x0a001f0010117f89 */ /* 0x004ea400000e0000 */
[----:B--2---:R-:W-:-:S05]  /*1050*/  FMNMX R17, R16, R17, !PT ;  /* 0x0000001110117209 */ /* 0x004fca0007800000 */
[----:B------:R-:W2:Y:S02]  /*1060*/  SHFL.DOWN PT, R18, R17, 0x8, 0x1f ;  /* 0x09001f0011127f89 */ /* 0x000ea400000e0000 */
[----:B--2---:R-:W-:-:S05]  /*1070*/  FMNMX R18, R17, R18, !PT ;  /* 0x0000001211127209 */ /* 0x004fca0007800000 */
[----:B------:R-:W2:Y:S02]  /*1080*/  SHFL.DOWN PT, R19, R18, 0x4, 0x1f ;  /* 0x08801f0012137f89 */ /* 0x000ea400000e0000 */
[----:B--2---:R-:W-:-:S05]  /*1090*/  FMNMX R19, R18, R19, !PT ;  /* 0x0000001312137209 */ /* 0x004fca0007800000 */
[----:B0-----:R-:W0:Y:S02]  /*10a0*/  SHFL.DOWN PT, R6, R19, 0x2, 0x1f ;  /* 0x08401f0013067f89 */ /* 0x001e2400000e0000 */
[----:B0-----:R-:W-:-:S05]  /*10b0*/  FMNMX R6, R19, R6, !PT ;  /* 0x0000000613067209 */ /* 0x001fca0007800000 */
[----:B-1----:R-:W0:Y:S02]  /*10c0*/  SHFL.DOWN PT, R5, R6, 0x1, 0x1f ;  /* 0x08201f0006057f89 */ /* 0x002e2400000e0000 */
[----:B0-----:R-:W-:-:S06]  /*10d0*/  FMNMX R5, R6, R5, !PT ;  /* 0x0000000506057209 */ /* 0x001fcc0007800000 */
[----:B------:R-:W0:Y:S02]  /*10e0*/  SHFL.IDX PT, R5, R5, RZ, 0x1f ;  /* 0x00001fff05057589 */ /* 0x000e2400000e0000 */
[----:B0-----:R-:W-:-:S04]  /*10f0*/  FADD R16, R16, -R5 ;  /* 0x8000000510107221 */ /* 0x001fc80000000000 */
[----:B------:R-:W-:-:S05]  /*1100*/  FMUL R16, R16, 1.4426950216293334961 ;  /* 0x3fb8aa3b10107820 */ /* 0x000fca0000400000 */
[----:B------:R-:W-:-:S13]  /*1110*/  FSETP.GEU.AND P0, PT, R16, -126, PT ;  /* 0xc2fc00001000780b */ /* 0x000fda0003f0e000 */
[----:B------:R-:W-:-:S04]  /*1120*/  @!P0 FMUL R16, R16, 0.5 ;  /* 0x3f00000010108820 */ /* 0x000fc80000400000 */
[----:B------:R-:W0:Y:S02]  /*1130*/  MUFU.EX2 R4, R16 ;  /* 0x0000001000047308 */ /* 0x000e240000000800 */
[----:B0-----:R-:W-:-:S05]  /*1140*/  @!P0 FMUL R4, R4, R4 ;  /* 0x0000000404048220 */ /* 0x001fca0000400000 */
[----:B------:R-:W0:Y:S02]  /*1150*/  SHFL.DOWN PT, R7, R4, 0x10, 0x1f ;  /* 0x0a001f0004077f89 */ /* 0x000e2400000e0000 */
[----:B0-----:R-:W-:-:S05]  /*1160*/  FADD R7, R4, R7 ;  /* 0x0000000704077221 */ /* 0x001fca0000000000 */
[----:B------:R-:W0:Y:S02]  /*1170*/  SHFL.DOWN PT, R6, R7, 0x8, 0x1f ;  /* 0x09001f0007067f89 */ /* 0x000e2400000e0000 */
[----:B0-----:R-:W-:-:S05]  /*1180*/  FADD R6, R7, R6 ;  /* 0x0000000607067221 */ /* 0x001fca0000000000 */
[----:B------:R-:W0:Y:S02]  /*1190*/  SHFL.DOWN PT, R17, R6, 0x4, 0x1f ;  /* 0x08801f0006117f89 */ /* 0x000e2400000e0000 */
[----:B0-----:R-:W-:-:S05]  /*11a0*/  FADD R17, R6, R17 ;  /* 0x0000001106117221 */ /* 0x001fca0000000000 */
[----:B------:R-:W0:Y:S04]  /*11b0*/  SHFL.DOWN PT, R18, R17, 0x2, 0x1f ;  /* 0x08401f0011127f89 */ /* 0x000e2800000e0000 */
[----:B------:R-:W-:Y:S01]  /*11c0*/  STS [R49], R4 ;  /* 0x0000000431007388 */ /* 0x000fe20000000800 */
[----:B0-----:R-:W-:-:S05]  /*11d0*/  FADD R18, R17, R18 ;  /* 0x0000001211127221 */ /* 0x001fca0000000000 */
[----:B------:R-:W0:Y:S01]  /*11e0*/  SHFL.DOWN PT, R19, R18, 0x1, 0x1f ;  /* 0x08201f0012137f89 */ /* 0x000e2200000e0000 */
[----:B------:R-:W-:Y:S01]  /*11f0*/  ISETP.NE.AND P0, PT, R60, RZ, PT ;  /* 0x000000ff3c00720c */ /* 0x000fe20003f05270 */
[----:B------:R-:W-:Y:S01]  /*1200*/  BSSY.RECONVERGENT B0, `(.L_x_1) ;  /* 0x0000016000007945 */ /* 0x000fe20003800200 */
[----:B0-----:R-:W-:-:S06]  /*1210*/  FADD R19, R18, R19 ;  /* 0x0000001312137221 */ /* 0x001fcc0000000000 */
[----:B------:R-:W0:Y:S05]  /*1220*/  SHFL.IDX PT, R19, R19, RZ, 0x1f ;  /* 0x00001fff13137589 */ /* 0x000e2a00000e0000 */
[----:B------:R-:W-:Y:S05]  /*1230*/  @P0 BRA `(.L_x_2) ;  /* 0x0000000000480947 */ /* 0x000fea0003800000 */
[C---:B-----5:R-:W-:Y:S01]  /*1240*/  FMNMX R4, R5.reuse, R13, !PT ;  /* 0x0000000d05047209 */ /* 0x060fe20007800000 */
[----:B------:R1:W-:Y:S04]  /*1250*/  STS [R48], R5 ;  /* 0x0000000530007388 */ /* 0x0003e80000000800 */
[----:B------:R-:W-:Y:S01]  /*1260*/  FADD R7, R5, -R4 ;  /* 0x8000000405077221 */ /* 0x000fe20000000000 */
[----:B------:R-:W-:Y:S01]  /*1270*/  FADD R6, -R4, R13 ;  /* 0x0000000d04067221 */ /* 0x000fe20000000100 */
[----:B------:R1:W-:Y:S02]  /*1280*/  STS [R47], R4 ;  /* 0x000000042f007388 */ /* 0x0003e40000000800 */
[----:B------:R-:W-:Y:S01]  /*1290*/  FMUL R16, R7, 1.4426950216293334961 ;  /* 0x3fb8aa3b07107820 */ /* 0x000fe20000400000 */
[----:B------:R-:W-:-:S04]  /*12a0*/  FMUL R6, R6, 1.4426950216293334961 ;  /* 0x3fb8aa3b06067820 */ /* 0x000fc80000400000 */
[----:B------:R-:W-:Y:S02]  /*12b0*/  FSETP.GEU.AND P1, PT, R16, -126, PT ;  /* 0xc2fc00001000780b */ /* 0x000fe40003f2e000 */
[----:B------:R-:W-:-:S11]  /*12c0*/  FSETP.GEU.AND P0, PT, R6, -126, PT ;  /* 0xc2fc00000600780b */ /* 0x000fd60003f0e000 */
[----:B------:R-:W-:Y:S02]  /*12d0*/  @!P1 FMUL R16, R16, 0.5 ;  /* 0x3f00000010109820 */ /* 0x000fe40000400000 */
[----:B------:R-:W-:Y:S02]  /*12e0*/  @!P0 FMUL R6, R6, 0.5 ;  /* 0x3f00000006068820 */ /* 0x000fe40000400000 */
[----:B------:R-:W2:Y:S08]  /*12f0*/  MUFU.EX2 R18, R16 ;  /* 0x0000001000127308 */ /* 0x000eb00000000800 */
[----:B------:R-:W3:Y:S01]  /*1300*/  MUFU.EX2 R7, R6 ;  /* 0x0000000600077308 */ /* 0x000ee20000000800 */
[----:B--2---:R-:W-:-:S04]  /*1310*/  @!P1 FMUL R18, R18, R18 ;  /* 0x0000001212129220 */ /* 0x004fc80000400000 */
[----:B0-----:R-:W-:Y:S01]  /*1320*/  FMUL R18, R19, R18 ;  /* 0x0000001213127220 */ /* 0x001fe20000400000 */
[----:B---3--:R-:W-:-:S04]  /*1330*/  @!P0 FMUL R7, R7, R7 ;  /* 0x0000000707078220 */ /* 0x008fc80000400000 */
[----:B------:R-:W-:-:S05]  /*1340*/  FFMA R7, R7, R0, R18 ;  /* 0x0000000007077223 */ /* 0x000fca0000000012 */
[----:B------:R1:W-:Y:S02]  /*1350*/  STS [R46], R7 ;  /* 0x000000072e007388 */ /* 0x0003e40000000800 */
.L_x_2:
[----:B------:R-:W-:Y:S05]  /*1360*/  BSYNC.RECONVERGENT B0 ;  /* 0x0000000000007941 */ /* 0x000fea0003800200 */
.L_x_1:
[----:B------:R-:W-:Y:S01]  /*1370*/  BAR.SYNC.DEFER_BLOCKING 0x0 ;  /* 0x0000000000007b1d */ /* 0x000fe20000010000 */
[----:B------:R-:W-:Y:S02]  /*1380*/  MOV R54, R12 ;  /* 0x0000000c00367202 */ /* 0x000fe40000000f00 */
[----:B------:R-:W-:Y:S02]  /*1390*/  IADD3 R12, PT, PT, R12, 0x1, RZ ;  /* 0x000000010c0c7810 */ /* 0x000fe40007ffe0ff */
[----:B-----5:R-:W-:Y:S01]  /*13a0*/  MOV R55, R0 ;  /* 0x0000000000377202 */ /* 0x020fe20000000f00 */
[----:B------:R-:W-:Y:S01]  /*13b0*/  BSSY.RECONVERGENT B0, `(.L_x_3) ;  /* 0x000001f000007945 */ /* 0x000fe20003800200 */
[----:B------:R-:W-:Y:S01]  /*13c0*/  ISETP.NE.AND P3, PT, R12, UR8, PT ;  /* 0x000000080c007c0c */ /* 0x000fe2000bf65270 */
[----:B------:R-:W2:Y:S04]  /*13d0*/  LDS R6, [R47] ;  /* 0x000000002f067984 */ /* 0x000ea80000000800 */
[----:B-1----:R-:W1:Y:S04]  /*13e0*/  LDS R7, [R48] ;  /* 0x0000000030077984 */ /* 0x002e680000000800 */
[----:B------:R-:W3:Y:S01]  /*13f0*/  LDS R4, [R46] ;  /* 0x000000002e047984 */ /* 0x000ee20000000800 */
[C---:B--2---:R-:W-:Y:S01]  /*1400*/  FADD R5, -R6.reuse, R13 ;  /* 0x0000000d06057221 */ /* 0x044fe20000000100 */
[----:B-1----:R-:W-:-:S03]  /*1410*/  FADD R7, -R6, R7 ;  /* 0x0000000706077221 */ /* 0x002fc60000000100 */
[----:B------:R-:W-:Y:S01]  /*1420*/  FMUL R5, R5, 1.4426950216293334961 ;  /* 0x3fb8aa3b05057820 */ /* 0x000fe20000400000 */
[----:B------:R-:W-:Y:S01]  /*1430*/  FMUL R7, R7, 1.4426950216293334961 ;  /* 0x3fb8aa3b07077820 */ /* 0x000fe20000400000 */
[----:B---3--:R-:W-:-:S03]  /*1440*/  IADD3 R13, PT, PT, R4, 0x1800000, RZ ;  /* 0x01800000040d7810 */ /* 0x008fc60007ffe0ff */
[----:B------:R-:W-:Y:S02]  /*1450*/  FSETP.GEU.AND P0, PT, R5, -126, PT ;  /* 0xc2fc00000500780b */ /* 0x000fe40003f0e000 */
[----:B------:R-:W-:Y:S02]  /*1460*/  FSETP.GEU.AND P1, PT, R7, -126, PT ;  /* 0xc2fc00000700780b */ /* 0x000fe40003f2e000 */
[----:B------:R-:W-:Y:S02]  /*1470*/  LOP3.LUT R13, R13, 0x7f800000, RZ, 0xc0, !PT ;  /* 0x7f8000000d0d7812 */ /* 0x000fe400078ec0ff */
[----:B------:R-:W-:Y:S02]  /*1480*/  MOV R0, R4 ;  /* 0x0000000400007202 */ /* 0x000fe40000000f00 */
[----:B------:R-:W-:Y:S02]  /*1490*/  ISETP.GT.U32.AND P2, PT, R13, 0x1ffffff, PT ;  /* 0x01ffffff0d00780c */ /* 0x000fe40003f44070 */
[----:B------:R-:W-:-:S03]  /*14a0*/  MOV R13, R6 ;  /* 0x00000006000d7202 */ /* 0x000fc60000000f00 */
[----:B------:R-:W-:Y:S02]  /*14b0*/  @!P0 FMUL R5, R5, 0.5 ;  /* 0x3f00000005058820 */ /* 0x000fe40000400000 */
[----:B------:R-:W-:Y:S02]  /*14c0*/  @!P1 FMUL R7, R7, 0.5 ;  /* 0x3f00000007079820 */ /* 0x000fe40000400000 */
[----:B------:R-:W1:Y:S08]  /*14d0*/  MUFU.EX2 R58, R5 ;  /* 0x00000005003a7308 */ /* 0x000e700000000800 */
[----:B------:R-:W2:Y:S01]  /*14e0*/  MUFU.EX2 R56, R7 ;  /* 0x0000000700387308 */ /* 0x000ea20000000800 */
[----:B-1----:R-:W-:Y:S01]  /*14f0*/  @!P0 FMUL R58, R58, R58 ;  /* 0x0000003a3a3a8220 */ /* 0x002fe20000400000 */
[----:B--2---:R-:W-:Y:S01]  /*1500*/  @!P1 FMUL R56, R56, R56 ;  /* 0x0000003838389220 */ /* 0x004fe20000400000 */
[----:B------:R-:W-:Y:S06]  /*1510*/  @P2 BRA `(.L_x_4) ;  /* 0x0000000000102947 */ /* 0x000fec0003800000 */
[----:B0-----:R-:W-:-:S07]  /*1520*/  MOV R19, 0x1540 ;  /* 0x0000154000137802 */ /* 0x001fce0000000f00 */
[----:B------:R-:W-:Y:S05]  /*1530*/  CALL.REL.NOINC `($__internal_0_$__cuda_sm20_rcp_rn_f32_slowpath) ;  /* 0x0000000800007944 */ /* 0x000fea0003c00000 */
[----:B------:R-:W-:Y:S01]  /*1540*/  MOV R57, R6 ;  /* 0x0000000600397202 */ /* 0x000fe20000000f00 */
[----:B------:R-:W-:Y:S06]  /*1550*/  BRA `(.L_x_5) ;  /* 0x0000000000107947 */ /* 0x000fec0003800000 */
.L_x_4:
[----:B------:R-:W1:Y:S02]  /*1560*/  MUFU.RCP R57, R4 ;  /* 0x0000000400397308 */ /* 0x000e640000001000 */
[----:B-1----:R-:W-:-:S04]  /*1570*/  FFMA R5, R4, R57, -1 ;  /* 0xbf80000004057423 */ /* 0x002fc80000000039 */
[----:B------:R-:W-:-:S04]  /*1580*/  FADD.FTZ R6, -R5, -RZ ;  /* 0x800000ff05067221 */ /* 0x000fc80000010100 */
[----:B------:R-:W-:-:S07]  /*1590*/  FFMA R57, R57, R6, R57 ;  /* 0x0000000639397223 */ /* 0x000fce0000000039 */
.L_x_5:
[----:B------:R-:W-:Y:S05]  /*15a0*/  BSYNC.RECONVERGENT B0 ;  /* 0x0000000000007941 */ /* 0x000fea0003800200 */
.L_x_3:
[----:B------:R1:W2:Y:S01]  /*15b0*/  LDS.128 R4, [R44+UR5] ;  /* 0x000000052c047984 */ /* 0x0002a20008000c00 */
[----:B------:R-:W3:Y:S01]  /*15c0*/  S2UR UR7, SR_CgaCtaId ;  /* 0x00000000000779c3 */ /* 0x000ee20000008800 */
[----:B------:R-:W-:Y:S01]  /*15d0*/  UMOV UR4, 0x400 ;  /* 0x0000040000047882 */ /* 0x000fe20000000000 */
[----:B------:R-:W-:Y:S01]  /*15e0*/  LEA R59, R53, R50, 0x6 ;  /* 0x00000032353b7211 */ /* 0x000fe200078e30ff */
[----:B0-----:R1:W0:Y:S01]  /*15f0*/  LDS.128 R16, [R44+UR5+0x10] ;  /* 0x000010052c107984 */ /* 0x0012220008000c00 */
[----:B------:R-:W-:Y:S01]  /*1600*/  UIADD3 UR6, UPT, UPT, UR4, 0x4000, URZ ;  /* 0x0000400004067890 */ /* 0x000fe2000fffe0ff */
[----:B------:R-:W-:Y:S01]  /*1610*/  BSSY.RECONVERGENT B0, `(.L_x_6) ;  /* 0x000005b000007945 */ /* 0x000fe20003800200 */
[----:B------:R-:W-:Y:S01]  /*1620*/  UIADD3 UR4, UPT, UPT, UR4, 0x7000, URZ ;  /* 0x0000700004047890 */ /* 0x000fe2000fffe0ff */
[----:B------:R1:W4:Y:S01]  /*1630*/  LDS.128 R20, [R44+UR5+0x20] ;  /* 0x000020052c147984 */ /* 0x0003220008000c00 */
[----:B------:R-:W-:Y:S01]  /*1640*/  FMUL R58, R58, R55 ;  /* 0x000000373a3a7220 */ /* 0x000fe20000400000 */
[----:B------:R-:W-:-:S02]  /*1650*/  LEA R59, R54, R59, 0xb ;  /* 0x0000003b363b7211 */ /* 0x000fc400078e58ff */
[----:B------:R1:W0:Y:S04]  /*1660*/  LDS.128 R24, [R44+UR5+0x30] ;  /* 0x000030052c187984 */ /* 0x0002280008000c00 */
[----:B------:R1:W0:Y:S04]  /*1670*/  LDS.128 R28, [R44+UR5+0x40] ;  /* 0x000040052c1c7984 */ /* 0x0002280008000c00 */
[----:B------:R1:W0:Y:S04]  /*1680*/  LDS.128 R32, [R44+UR5+0x50] ;  /* 0x000050052c207984 */ /* 0x0002280008000c00 */
[----:B------:R1:W0:Y:S01]  /*1690*/  LDS.128 R36, [R44+UR5+0x60] ;  /* 0x000060052c247984 */ /* 0x0002220008000c00 */
[----:B---3--:R-:W-:-:S02]  /*16a0*/  ULEA UR6, UR7, UR6, 0x18 ;  /* 0x0000000607067291 */ /* 0x008fc4000f8ec0ff */
[----:B------:R-:W-:Y:S01]  /*16b0*/  ULEA UR4, UR7, UR4, 0x18 ;  /* 0x0000000407047291 */ /* 0x000fe2000f8ec0ff */
[----:B------:R1:W3:Y:S11]  /*16c0*/  LDS.128 R40, [R44+UR5+0x70] ;  /* 0x000070052c287984 */ /* 0x0002f60008000c00 */
.L_x_7:
[C---:B-1----:R-:W-:Y:S02]  /*16d0*/  LEA R61, R60.reuse, UR6, 0x2 ;  /* 0x000000063c3d7c11 */ /* 0x042fe4000f8e10ff */
[----:B------:R-:W-:-:S03]  /*16e0*/  ISETP.GE.U32.AND P0, PT, R60, 0x20, PT ;  /* 0x000000203c00780c */ /* 0x000fc60003f06070 */
[----:B------:R-:W2:Y:S04]  /*16f0*/  LDS R63, [R61] ;  /* 0x000000003d3f7984 */ /* 0x000ea80000000800 */
[----:B------:R-:W5:Y:S04]  /*1700*/  LDS R65, [R61+0x100] ;  /* 0x000100003d417984 */ /* 0x000f680000000800 */
[----:B------:R-:W1:Y:S04]  /*1710*/  LDS R64, [R61+0x200] ;  /* 0x000200003d407984 */ /* 0x000e680000000800 */
[----:B------:R-:W4:Y:S04]  /*1720*/  LDS R67, [R61+0x300] ;  /* 0x000300003d437984 */ /* 0x000f280000000800 */
[----:B------:R-:W0:Y:S04]  /*1730*/  LDS R55, [R61+0x400] ;  /* 0x000400003d377984 */ /* 0x000e280000000800 */
[----:B------:R-:W3:Y:S04]  /*1740*/  LDS R54, [R61+0x500] ;  /* 0x000500003d367984 */ /* 0x000ee80000000800 */
[----:B------:R-:W-:Y:S01]  /*1750*/  LDS R66, [R61+0xe00] ;  /* 0x000e00003d427984 */ /* 0x000fe20000000800 */
[----:B--2---:R-:W-:-:S04]  /*1760*/  FFMA R62, R4, R63, RZ ;  /* 0x0000003f043e7223 */ /* 0x004fc800000000ff */
[----:B-----5:R-:W-:Y:S02]  /*1770*/  FFMA R65, R65, R5, R62 ;  /* 0x0000000541417223 */ /* 0x020fe4000000003e */
[----:B------:R-:W2:Y:S02]  /*1780*/  LDS R62, [R61+0x600] ;  /* 0x000600003d3e7984 */ /* 0x000ea40000000800 */
[----:B-1----:R-:W-:Y:S02]  /*1790*/  FFMA R64, R64, R6, R65 ;  /* 0x0000000640407223 */ /* 0x002fe40000000041 */
[----:B------:R-:W1:Y:S02]  /*17a0*/  LDS R65, [R61+0x700] ;  /* 0x000700003d417984 */ /* 0x000e640000000800 */
[----:B----4-:R-:W-:Y:S02]  /*17b0*/  FFMA R67, R67, R7, R64 ;  /* 0x0000000743437223 */ /* 0x010fe40000000040 */
[----:B------:R-:W4:Y:S02]  /*17c0*/  LDS R64, [R61+0x800] ;  /* 0x000800003d407984 */ /* 0x000f240000000800 */
[----:B0-----:R-:W-:-:S02]  /*17d0*/  FFMA R55, R16, R55, R67 ;  /* 0x0000003710377223 */ /* 0x001fc40000000043 */
[----:B------:R-:W0:Y:S02]  /*17e0*/  LDS R67, [R61+0x900] ;  /* 0x000900003d437984 */ /* 0x000e240000000800 */
[----:B---3--:R-:W-:Y:S02]  /*17f0*/  FFMA R63, R54, R17, R55 ;  /* 0x00000011363f7223 */ /* 0x008fe40000000037 */
[----:B------:R-:W3:Y:S04]  /*1800*/  LDS R55, [R61+0xa00] ;  /* 0x000a00003d377984 */ /* 0x000ee80000000800 */
[----:B------:R-:W5:Y:S01]  /*1810*/  LDS R54, [R61+0xb00] ;  /* 0x000b00003d367984 */ /* 0x000f620000000800 */
[----:B--2---:R-:W-:-:S04]  /*1820*/  FFMA R62, R62, R18, R63 ;  /* 0x000000123e3e7223 */ /* 0x004fc8000000003f */
[----:B-1----:R-:W-:Y:S02]  /*1830*/  FFMA R65, R65, R19, R62 ;  /* 0x0000001341417223 */ /* 0x002fe4000000003e */
[----:B------:R-:W-:Y:S02]  /*1840*/  LDS R62, [R61+0xf00] ;  /* 0x000f00003d3e7984 */ /* 0x000fe40000000800 */
[----:B----4-:R-:W-:Y:S02]  /*1850*/  FFMA R64, R20, R64, R65 ;  /* 0x0000004014407223 */ /* 0x010fe40000000041 */
[----:B------:R-:W-:Y:S02]  /*1860*/  LDS R65, [R61+0xd00] ;  /* 0x000d00003d417984 */ /* 0x000fe40000000800 */
[----:B0-----:R-:W-:Y:S02]  /*1870*/  FFMA R64, R67, R21, R64 ;  /* 0x0000001543407223 */ /* 0x001fe40000000040 */
[----:B------:R-:W-:Y:S02]  /*1880*/  LDS R67, [R61+0x1900] ;  /* 0x001900003d437984 */ /* 0x000fe40000000800 */
[----:B---3--:R-:W-:-:S02]  /*1890*/  FFMA R55, R55, R22, R64 ;  /* 0x0000001637377223 */ /* 0x008fc40000000040 */
[----:B------:R-:W0:Y:S02]  /*18a0*/  LDS R64, [R61+0xc00] ;  /* 0x000c00003d407984 */ /* 0x000e240000000800 */
[----:B-----5:R-:W-:Y:S02]  /*18b0*/  FFMA R63, R54, R23, R55 ;  /* 0x00000017363f7223 */ /* 0x020fe40000000037 */
[----:B------:R-:W1:Y:S04]  /*18c0*/  LDS R55, [R61+0x1000] ;  /* 0x001000003d377984 */ /* 0x000e680000000800 */
[----:B------:R-:W-:Y:S01]  /*18d0*/  LDS R54, [R61+0x1500] ;  /* 0x001500003d367984 */ /* 0x000fe20000000800 */
[----:B0-----:R-:W-:-:S03]  /*18e0*/  FFMA R64, R24, R64, R63 ;  /* 0x0000004018407223 */ /* 0x001fc6000000003f */
[----:B------:R-:W0:Y:S01]  /*18f0*/  LDS R63, [R61+0x1100] ;  /* 0x001100003d3f7984 */ /* 0x000e220000000800 */
[----:B------:R-:W-:-:S03]  /*1900*/  FFMA R65, R65, R25, R64 ;  /* 0x0000001941417223 */ /* 0x000fc60000000040 */
[----:B------:R-:W2:Y:S01]  /*1910*/  LDS R64, [R61+0x1200] ;  /* 0x001200003d407984 */ /* 0x000ea20000000800 */
[----:B------:R-:W-:-:S03]  /*1920*/  FFMA R65, R66, R26, R65 ;  /* 0x0000001a42417223 */ /* 0x000fc60000000041 */
[----:B------:R-:W-:Y:S01]  /*1930*/  LDS R66, [R61+0x1400] ;  /* 0x001400003d427984 */ /* 0x000fe20000000800 */
[----:B------:R-:W-:-:S04]  /*1940*/  FFMA R65, R62, R27, R65 ;  /* 0x0000001b3e417223 */ /* 0x000fc80000000041 */
[----:B-1----:R-:W-:Y:S02]  /*1950*/  FFMA R62, R28, R55, R65 ;  /* 0x000000371c3e7223 */ /* 0x002fe40000000041 */
[----:B------:R-:W1:Y:S04]  /*1960*/  LDS R65, [R61+0x1300] ;  /* 0x001300003d417984 */ /* 0x000e680000000800 */
[----:B------:R-:W3:Y:S01]  /*1970*/  LDS R55, [R61+0x1600] ;  /* 0x001600003d377984 */ /* 0x000ee20000000800 */
[----:B0-----:R-:W-:-:S04]  /*1980*/  FFMA R63, R63, R29, R62 ;  /* 0x0000001d3f3f7223 */ /* 0x001fc8000000003e */
[----:B--2---:R-:W-:Y:S02]  /*1990*/  FFMA R64, R64, R30, R63 ;  /* 0x0000001e40407223 */ /* 0x004fe4000000003f */
[----:B------:R-:W-:Y:S02]  /*19a0*/  LDS R63, [R61+0x1a00] ;  /* 0x001a00003d3f7984 */ /* 0x000fe40000000800 */
[----:B-1----:R-:W-:Y:S02]  /*19b0*/  FFMA R65, R65, R31, R64 ;  /* 0x0000001f41417223 */ /* 0x002fe40000000040 */
[----:B------:R-:W-:Y:S02]  /*19c0*/  LDS R64, [R61+0x1800] ;  /* 0x001800003d407984 */ /* 0x000fe40000000800 */
[----:B------:R-:W-:Y:S02]  /*19d0*/  FFMA R65, R32, R66, R65 ;  /* 0x0000004220417223 */ /* 0x000fe40000000041 */
[----:B------:R-:W-:Y:S02]  /*19e0*/  LDS R66, [R61+0x1d00] ;  /* 0x001d00003d427984 */ /* 0x000fe40000000800 */
[----:B------:R-:W-:-:S02]  /*19f0*/  FFMA R54, R54, R33, R65 ;  /* 0x0000002136367223 */ /* 0x000fc40000000041 */
[----:B------:R-:W0:Y:S02]  /*1a00*/  LDS R65, [R61+0x1700] ;  /* 0x001700003d417984 */ /* 0x000e240000000800 */
[----:B---3--:R-:W-:Y:S02]  /*1a10*/  FFMA R62, R55, R34, R54 ;  /* 0x00000022373e7223 */ /* 0x008fe40000000036 */
[----:B------:R-:W1:Y:S02]  /*1a20*/  LDS R54, [R61+0x1b00] ;  /* 0x001b00003d367984 */ /* 0x000e640000000800 */
[----:B0-----:R-:W-:Y:S01]  /*1a30*/  FFMA R65, R65, R35, R62 ;  /* 0x0000002341417223 */ /* 0x001fe2000000003e */
[----:B------:R-:W-:-:S03]  /*1a40*/  IADD3 R62, PT, PT, R50, R60, RZ ;  /* 0x0000003c323e7210 */ /* 0x000fc60007ffe0ff */
[----:B------:R-:W-:Y:S01]  /*1a50*/  FFMA R64, R36, R64, R65 ;  /* 0x0000004024407223 */ /* 0x000fe20000000041 */
[----:B------:R-:W-:-:S03]  /*1a60*/  LEA R62, R62, UR4, 0x2 ;  /* 0x000000043e3e7c11 */ /* 0x000fc6000f8e10ff */
[----:B------:R-:W-:Y:S02]  /*1a70*/  FFMA R64, R67, R37, R64 ;  /* 0x0000002543407223 */ /* 0x000fe40000000040 */
[----:B------:R-:W0:Y:S02]  /*1a80*/  LDS R67, [R61+0x1c00] ;  /* 0x001c00003d437984 */ /* 0x000e240000000800 */
[----:B------:R-:W-:Y:S02]  /*1a90*/  FFMA R63, R63, R38, R64 ;  /* 0x000000263f3f7223 */ /* 0x000fe40000000040 */
[----:B------:R-:W-:Y:S02]  /*1aa0*/  LDS R64, [R61+0x1f00] ;  /* 0x001f00003d407984 */ /* 0x000fe40000000800 */
[----:B-1----:R-:W-:Y:S02]  /*1ab0*/  FFMA R55, R54, R39, R63 ;  /* 0x0000002736377223 */ /* 0x002fe4000000003f */
[----:B------:R-:W1:Y:S04]  /*1ac0*/  LDS R63, [R61+0x1e00] ;  /* 0x001e00003d3f7984 */ /* 0x000e680000000800 */
[----:B------:R-:W2:Y:S01]  /*1ad0*/  LDS R65, [R62] ;  /* 0x000000003e417984 */ /* 0x000ea20000000800 */
[----:B0-----:R-:W-:-:S04]  /*1ae0*/  FFMA R55, R40, R67, R55 ;  /* 0x0000004328377223 */ /* 0x001fc80000000037 */
[----:B------:R-:W-:Y:S02]  /*1af0*/  FFMA R66, R66, R41, R55 ;  /* 0x0000002942427223 */ /* 0x000fe40000000037 */
[----:B------:R-:W0:Y:S02]  /*1b00*/  LDC.64 R54, c[0x0][0x398] ;  /* 0x0000e600ff367b82 */ /* 0x000e240000000a00 */
[----:B-1----:R-:W-:-:S04]  /*1b10*/  FFMA R63, R63, R42, R66 ;  /* 0x0000002a3f3f7223 */ /* 0x002fc80000000042 */
[----:B------:R-:W-:Y:S01]  /*1b20*/  FFMA R63, R64, R43, R63 ;  /* 0x0000002b403f7223 */ /* 0x000fe2000000003f */
[----:B--2---:R-:W-:-:S04]  /*1b30*/  FMUL R65, R58, R65 ;  /* 0x000000413a417220 */ /* 0x004fc80000400000 */
[----:B------:R-:W-:Y:S01]  /*1b40*/  FFMA R64, R56, R63, R65 ;  /* 0x0000003f38407223 */ /* 0x000fe20000000041 */
[----:B------:R-:W-:Y:S02]  /*1b50*/  IADD3 R63, PT, PT, R59, R60, RZ ;  /* 0x0000003c3b3f7210 */ /* 0x000fe40007ffe0ff */
[----:B------:R-:W-:Y:S01]  /*1b60*/  IADD3 R60, PT, PT, R60, 0x20, RZ ;  /* 0x000000203c3c7810 */ /* 0x000fe20007ffe0ff */
[----:B------:R-:W-:-:S05]  /*1b70*/  FMUL R61, R64, R57 ;  /* 0x00000039403d7220 */ /* 0x000fca0000400000 */
[----:B------:R1:W-:Y:S01]  /*1b80*/  STS [R62], R61 ;  /* 0x0000003d3e007388 */ /* 0x0003e20000000800 */
[----:B0-----:R-:W-:-:S05]  /*1b90*/  IMAD.WIDE R54, R63, 0x4, R54 ;  /* 0x000000043f367825 */ /* 0x001fca00078e0236 */
[----:B------:R1:W-:Y:S01]  /*1ba0*/  STG.E desc[UR12][R54.64], R61 ;  /* 0x0000003d36007986 */ /* 0x0003e2000c10190c */
[----:B------:R-:W-:Y:S05]  /*1bb0*/  @!P0 BRA `(.L_x_7) ;  /* 0xfffffff800c48947 */ /* 0x000fea000383ffff */
[----:B------:R-:W-:Y:S05]  /*1bc0*/  BSYNC.RECONVERGENT B0 ;  /* 0x0000000000007941 */ /* 0x000fea0003800200 */
.L_x_6:
[----:B------:R-:W0:Y:S01]  /*1bd0*/  LDCU UR4, c[0x0][0x3b8] ;  /* 0x00007700ff0477ac */ /* 0x000e220008000800 */
[----:B------:R-:W2:Y:S08]  /*1be0*/  LDC.64 R4, c[0x0][0x3a8] ;  /* 0x0000ea00ff047b82 */ /* 0x000eb00000000a00 */
[----:B------:R-:W3:Y:S01]  /*1bf0*/  LDC.64 R6, c[0x0][0x3a0] ;  /* 0x0000e800ff067b82 */ /* 0x000ee20000000a00 */
[----:B0-----:R-:W-:-:S13]  /*1c00*/  ISETP.GE.AND P0, PT, R52, UR4, PT ;  /* 0x0000000434007c0c */ /* 0x001fda000bf06270 */
[----:B------:R-:W-:-:S05]  /*1c10*/  @!P0 IADD3 R17, PT, PT, R53, R52, RZ ;  /* 0x0000003435118210 */ /* 0x000fca0007ffe0ff */
[----:B--2---:R-:W-:-:S04]  /*1c20*/  @!P0 IMAD.WIDE.U32 R4, R17, 0x4, R4 ;  /* 0x0000000411048825 */ /* 0x004fc800078e0004 */
[----:B---3--:R-:W-:Y:S01]  /*1c30*/  @!P0 IMAD.WIDE.U32 R6, R17, 0x4, R6 ;  /* 0x0000000411068825 */ /* 0x008fe200078e0006 */
[----:B------:R2:W-:Y:S04]  /*1c40*/  @!P0 STG.E desc[UR12][R4.64], R13 ;  /* 0x0000000d04008986 */ /* 0x0005e8000c10190c */
[----:B------:R2:W-:Y:S01]  /*1c50*/  @!P0 STG.E desc[UR12][R6.64], R0 ;  /* 0x0000000006008986 */ /* 0x0005e2000c10190c */
[----:B------:R-:W-:Y:S06]  /*1c60*/  BAR.SYNC.DEFER_BLOCKING 0x0 ;  /* 0x0000000000007b1d */ /* 0x000fec0000010000 */
[----:B------:R-:W-:Y:S05]  /*1c70*/  @P3 BRA `(.L_x_8) ;  /* 0xffffffe800743947 */ /* 0x000fea000383ffff */
.L_x_0:
[----:B------:R-:W3:Y:S01]  /*1c80*/  LDCU UR4, c[0x0][0x3b8] ;  /* 0x00007700ff0477ac */ /* 0x000ee20008000800 */
[----:B------:R-:W-:Y:S01]  /*1c90*/  IADD3 R2, PT, PT, R2, 0x1, RZ ;  /* 0x0000000102027810 */ /* 0x000fe20007ffe0ff */
[----:B---3--:R-:W-:-:S04]  /*1ca0*/  UIADD3 UR4, UPT, UPT, UR4, 0x1f, URZ ;  /* 0x0000001f04047890 */ /* 0x008fc8000fffe0ff */
[----:B------:R-:W-:-:S04]  /*1cb0*/  USHF.R.S32.HI UR6, URZ, 0x1f, UR4 ;  /* 0x0000001fff067899 */ /* 0x000fc80008011404 */
[----:B------:R-:W-:-:S04]  /*1cc0*/  ULEA.HI UR6, UR6, UR4, URZ, 0x5 ;  /* 0x0000000406067291 */ /* 0x000fc8000f8f28ff */
[----:B------:R-:W-:-:S04]  /*1cd0*/  USHF.R.S32.HI UR6, URZ, 0x5, UR6 ;  /* 0x00000005ff067899 */ /* 0x000fc80008011406 */
[----:B------:R-:W-:-:S04]  /*1ce0*/  UISETP.LT.AND UP0, UPT, UR6, 0x1, UPT ;  /* 0x000000010600788c */ /* 0x000fc8000bf01270 */
[----:B------:R-:W-:Y:S01]  /*1cf0*/  USEL UR6, UR6, 0x1, !UP0 ;  /* 0x0000000106067887 */ /* 0x000fe2000c000000 */
[----:B------:R-:W-:Y:S05]  /*1d00*/  BAR.SYNC.DEFER_BLOCKING 0x0 ;  /* 0x0000000000007b1d */ /* 0x000fea0000010000 */
[----:B------:R-:W-:-:S13]  /*1d10*/  ISETP.NE.AND P0, PT, R2, UR6, PT ;  /* 0x0000000602007c0c */ /* 0x000fda000bf05270 */
[----:B------:R-:W-:Y:S05]  /*1d20*/  @P0 BRA `(.L_x_9) ;  /* 0xffffffe4005c0947 */ /* 0x000fea000383ffff */
[----:B------:R-:W-:Y:S05]  /*1d30*/  EXIT ;  /* 0x000000000000794d */ /* 0x000fea0003800000 */
        .weak           $__internal_0_$__cuda_sm20_rcp_rn_f32_slowpath
        .type           $__internal_0_$__cuda_sm20_rcp_rn_f32_slowpath,@function
        .size           $__internal_0_$__cuda_sm20_rcp_rn_f32_slowpath,(.L_x_15 - $__internal_0_$__cuda_sm20_rcp_rn_f32_slowpath)
$__internal_0_$__cuda_sm20_rcp_rn_f32_slowpath:
[----:B------:R-:W-:Y:S01]  /*1d40*/  SHF.L.U32 R5, R4, 0x1, RZ ;  /* 0x0000000104057819 */ /* 0x000fe200000006ff */
[----:B------:R-:W-:Y:S03]  /*1d50*/  BSSY.RECONVERGENT B1, `(.L_x_10) ;  /* 0x0000030000017945 */ /* 0x000fe60003800200 */
[----:B------:R-:W-:-:S04]  /*1d60*/  SHF.R.U32.HI R5, RZ, 0x18, R5 ;  /* 0x00000018ff057819 */ /* 0x000fc80000011605 */
[----:B------:R-:W-:-:S13]  /*1d70*/  ISETP.NE.U32.AND P0, PT, R5, RZ, PT ;  /* 0x000000ff0500720c */ /* 0x000fda0003f05070 */
[----:B------:R-:W-:Y:S05]  /*1d80*/  @P0 BRA `(.L_x_11) ;  /* 0x0000000000280947 */ /* 0x000fea0003800000 */
[----:B------:R-:W-:-:S04]  /*1d90*/  SHF.L.U32 R5, R4, 0x1, RZ ;  /* 0x0000000104057819 */ /* 0x000fc800000006ff */
[----:B------:R-:W-:-:S13]  /*1da0*/  ISETP.NE.AND P0, PT, R5, RZ, PT ;  /* 0x000000ff0500720c */ /* 0x000fda0003f05270 */
[----:B------:R-:W-:Y:S01]  /*1db0*/  @P0 FFMA R7, R4, 1.84467440737095516160e+19, RZ ;  /* 0x5f80000004070823 */ /* 0x000fe200000000ff */
[----:B------:R-:W-:Y:S08]  /*1dc0*/  @!P0 MUFU.RCP R6, R4 ;  /* 0x0000000400068308 */ /* 0x000ff00000001000 */
[----:B------:R-:W0:Y:S02]  /*1dd0*/  @P0 MUFU.RCP R16, R7 ;  /* 0x0000000700100308 */ /* 0x000e240000001000 */
[----:B0-----:R-:W-:-:S04]  /*1de0*/  @P0 FFMA R5, R7, R16, -1 ;  /* 0xbf80000007050423 */ /* 0x001fc80000000010 */
[----:B------:R-:W-:-:S04]  /*1df0*/  @P0 FADD.FTZ R5, -R5, -RZ ;  /* 0x800000ff05050221 */ /* 0x000fc80000010100 */
[----:B------:R-:W-:-:S04]  /*1e00*/  @P0 FFMA R5, R16, R5, R16 ;  /* 0x0000000510050223 */ /* 0x000fc80000000010 */
[----:B------:R-:W-:Y:S01]  /*1e10*/  @P0 FFMA R6, R5, 1.84467440737095516160e+19, RZ ;  /* 0x5f80000005060823 */ /* 0x000fe200000000ff */
[----:B------:R-:W-:Y:S06]  /*1e20*/  BRA `(.L_x_12) ;  /* 0x0000000000887947 */ /* 0x000fec0003800000 */
.L_x_11:
[----:B------:R-:W-:-:S04]  /*1e30*/  IADD3 R6, PT, PT, R5, -0xfd, RZ ;  /* 0xffffff0305067810 */ /* 0x000fc80007ffe0ff */
[----:B------:R-:W-:-:S13]  /*1e40*/  ISETP.GT.U32.AND P0, PT, R6, 0x1, PT ;  /* 0x000000010600780c */ /* 0x000fda0003f04070 */
[----:B------:R-:W-:Y:S05]  /*1e50*/  @P0 BRA `(.L_x_13) ;  /* 0x0000000000780947 */ /* 0x000fea0003800000 */
[----:B------:R-:W-:Y:S01]  /*1e60*/  LOP3.LUT R7, R4, 0x7fffff, RZ, 0xc0, !PT ;  /* 0x007fffff04077812 */ /* 0x000fe200078ec0ff */
[----:B------:R-:W-:-:S03]  /*1e70*/  HFMA2 R21, -RZ, RZ, 0, 1.78813934326171875e-07 ;  /* 0x00000003ff157431 */ /* 0x000fc600000001ff */
[----:B------:R-:W-:-:S04]  /*1e80*/  LOP3.LUT R7, R7, 0x3f800000, RZ, 0xfc, !PT ;  /* 0x3f80000007077812 */ /* 0x000fc800078efcff */
[----:B------:R-:W0:Y:S01]  /*1e90*/  MUFU.RCP R16, R7 ;  /* 0x0000000700107308 */ /* 0x000e220000001000 */
[----:B------:R-:W-:Y:S01]  /*1ea0*/  SHF.L.U32 R20, R21, R6, RZ ;  /* 0x0000000615147219 */ /* 0x000fe200000006ff */
[----:B0-----:R-:W-:-:S04]  /*1eb0*/  FFMA R17, R7, R16, -1 ;  /* 0xbf80000007117423 */ /* 0x001fc80000000010 */
[----:B------:R-:W-:-:S04]  /*1ec0*/  FADD.FTZ R17, -R17, -RZ ;  /* 0x800000ff11117221 */ /* 0x000fc80000010100 */
[CCC-:B------:R-:W-:Y:S01]  /*1ed0*/  FFMA.RM R18, R16.reuse, R17.reuse, R16.reuse ;  /* 0x0000001110127223 */ /* 0x1c0fe20000004010 */
[----:B------:R-:W-:-:S04]  /*1ee0*/  FFMA.RP R17, R16, R17, R16 ;  /* 0x0000001110117223 */ /* 0x000fc80000008010 */
[C---:B------:R-:W-:Y:S02]  /*1ef0*/  LOP3.LUT R16, R18.reuse, 0x7fffff, RZ, 0xc0, !PT ;  /* 0x007fffff12107812 */ /* 0x040fe400078ec0ff */
[----:B------:R-:W-:Y:S02]  /*1f00*/  FSETP.NEU.FTZ.AND P0, PT, R18, R17, PT ;  /* 0x000000111200720b */ /* 0x000fe40003f1d000 */
[----:B------:R-:W-:Y:S02]  /*1f10*/  LOP3.LUT R17, R16, 0x800000, RZ, 0xfc, !PT ;  /* 0x0080000010117812 */ /* 0x000fe400078efcff */
[----:B------:R-:W-:Y:S02]  /*1f20*/  SEL R16, RZ, 0xffffffff, !P0 ;  /* 0xffffffffff107807 */ /* 0x000fe40004000000 */
[----:B------:R-:W-:Y:S02]  /*1f30*/  LOP3.LUT R7, R20, R17, RZ, 0xc0, !PT ;  /* 0x0000001114077212 */ /* 0x000fe400078ec0ff */
[----:B------:R-:W-:-:S02]  /*1f40*/  IADD3 R16, PT, PT, -R16, RZ, RZ ;  /* 0x000000ff10107210 */ /* 0x000fc40007ffe1ff */
[-C--:B------:R-:W-:Y:S02]  /*1f50*/  SHF.R.U32.HI R7, RZ, R6.reuse, R7 ;  /* 0x00000006ff077219 */ /* 0x080fe40000011607 */
[----:B------:R-:W-:Y:S02]  /*1f60*/  LOP3.LUT P1, RZ, R16, R6, R17, 0xf8, !PT ;  /* 0x0000000610ff7212 */ /* 0x000fe4000782f811 */
[C---:B------:R-:W-:Y:S02]  /*1f70*/  LOP3.LUT P0, RZ, R7.reuse, 0x1, RZ, 0xc0, !PT ;  /* 0x0000000107ff7812 */ /* 0x040fe4000780c0ff */
[----:B------:R-:W-:-:S04]  /*1f80*/  LOP3.LUT P2, RZ, R7, 0x2, RZ, 0xc0, !PT ;  /* 0x0000000207ff7812 */ /* 0x000fc8000784c0ff */
[----:B------:R-:W-:Y:S02]  /*1f90*/  PLOP3.LUT P0, PT, P0, P1, P2, 0xe0, 0x0 ;  /* 0x000000000000781c */ /* 0x000fe40000703c20 */
[----:B------:R-:W-:Y:S02]  /*1fa0*/  LOP3.LUT P1, RZ, R4, 0x7fffff, RZ, 0xc0, !PT ;  /* 0x007fffff04ff7812 */ /* 0x000fe4000782c0ff */
[----:B------:R-:W-:-:S04]  /*1fb0*/  SEL R6, RZ, 0x1, !P0 ;  /* 0x00000001ff067807 */ /* 0x000fc80004000000 */
[----:B------:R-:W-:-:S04]  /*1fc0*/  IADD3 R6, PT, PT, -R6, RZ, RZ ;  /* 0x000000ff06067210 */ /* 0x000fc80007ffe1ff */
[----:B------:R-:W-:Y:S02]  /*1fd0*/  ISETP.GE.AND P0, PT, R6, RZ, PT ;  /* 0x000000ff0600720c */ /* 0x000fe40003f06270 */
[----:B------:R-:W-:-:S04]  /*1fe0*/  IADD3 R6, PT, PT, R5, -0xfc, RZ ;  /* 0xffffff0405067810 */ /* 0x000fc80007ffe0ff */
[----:B------:R-:W-:-:S07]  /*1ff0*/  SHF.R.U32.HI R17, RZ, R6, R17 ;  /* 0x00000006ff117219 */ /* 0x000fce0000011611 */
[----:B------:R-:W-:-:S04]  /*2000*/  @!P0 IADD3 R17, PT, PT, R17, 0x1, RZ ;  /* 0x0000000111118810 */ /* 0x000fc80007ffe0ff */
[----:B------:R-:W-:-:S04]  /*2010*/  @!P1 SHF.L.U32 R17, R17, 0x1, RZ ;  /* 0x0000000111119819 */ /* 0x000fc800000006ff */
[----:B------:R-:W-:Y:S01]  /*2020*/  LOP3.LUT R6, R17, 0x80000000, R4, 0xf8, !PT ;  /* 0x8000000011067812 */ /* 0x000fe200078ef804 */
[----:B------:R-:W-:Y:S06]  /*2030*/  BRA `(.L_x_12) ;  /* 0x0000000000047947 */ /* 0x000fec0003800000 */
.L_x_13:
[----:B------:R0:W1:Y:S02]  /*2040*/  MUFU.RCP R6, R4 ;  /* 0x0000000400067308 */ /* 0x0000640000001000 */
.L_x_12:
[----:B------:R-:W-:Y:S05]  /*2050*/  BSYNC.RECONVERGENT B1 ;  /* 0x0000000000017941 */ /* 0x000fea0003800200 */
.L_x_10:
[----:B------:R-:W-:Y:S01]  /*2060*/  HFMA2 R5, -RZ, RZ, 0, 0 ;  /* 0x00000000ff057431 */ /* 0x000fe200000001ff */
[----:B0-----:R-:W-:-:S04]  /*2070*/  MOV R4, R19 ;  /* 0x0000001300047202 */ /* 0x001fc80000000f00 */
[----:B-1----:R-:W-:Y:S05]  /*2080*/  RET.REL.NODEC R4 `(_Z19flashattn_kernel_v2ILi1024ELi32ELi32EEvPKfS1_S1_PfS2_S2_iiif) ;  /* 0xffffffdc04dc7950 */ /* 0x002fea0003c3ffff */
.L_x_14:
[----:B------:R-:W-:-:S00]  /*2090*/  BRA `(.L_x_14) ;  /* 0xfffffffc00fc7947 */ /* 0x000fc0000383ffff */
[----:B------:R-:W-:-:S00]  /*20a0*/  NOP ;  /* 0x0000000000007918 */ /* 0x000fc00000000000 */
        /* <DEDUP_REMOVED lines=13> */
.L_x_15:


//--------------------- .nv.shared._Z19flashattn_kernel_v2ILi1024ELi32ELi32EEvPKfS1_S1_PfS2_S2_iiif --------------------------
	.section	.nv.shared._Z19flashattn_kernel_v2ILi1024ELi32ELi32EEvPKfS1_S1_PfS2_S2_iiif,"aw",@nobits
	.sectionflags	@""
	.align	4
.nv.shared._Z19flashattn_kernel_v2ILi1024ELi32ELi32EEvPKfS1_S1_PfS2_S2_iiif:
	.zero		38272


//--------------------- .nv.shared.reserved.0     --------------------------
	.section	.nv.shared.reserved.0,"aw",@nobits
	.weak		__nv_reservedSMEM_offset_0_alias
	.size		__nv_reservedSMEM_offset_0_alias, 0, 64
	.other		__nv_reservedSMEM_offset_0_alias,@"STO_CUDA_RESERVED_SHARED STV_DEFAULT"
__nv_reservedSMEM_offset_0_alias:
	.zero		0
	.zero		64


//--------------------- .nv.constant0._Z19flashattn_kernel_v2ILi1024ELi32ELi32EEvPKfS1_S1_PfS2_S2_iiif --------------------------
	.section	.nv.constant0._Z19flashattn_kernel_v2ILi1024ELi32ELi32EEvPKfS1_S1_PfS2_S2_iiif,"a",@progbits
	.sectionflags	@""
	.align	4
.nv.constant0._Z19flashattn_kernel_v2ILi1024ELi32ELi32EEvPKfS1_S1_PfS2_S2_iiif:
	.zero		960


//--------------------- SYMBOLS --------------------------

	.type		.nv.reservedSmem.offset0,@object
	.size		.nv.reservedSmem.offset0,0x4
	.type		.nv.reservedSmem.cap,@object
	.size		.nv.reservedSmem.cap,0x4
